	.target	sm_90a

	.elftype	@"ET_EXEC"


//--------------------- .note.nv.tkinfo           --------------------------
	.section	.note.nv.tkinfo,"",@"SHT_NOTE"
	.sectionflags	@"SHF_NOTE_NV_TKINFO"
	.tkinfo
        /*0018*/ 	.word	0x00000002
        /*0030*/ 	.string	""
        /*0030*/ 	.string	"ptxas"
        /*0030*/ 	.string	"Cuda compilation tools, release 13.0, V13.0.88"
        /*0030*/ 	.string	"Build cuda_13.0.r13.0/compiler.36424714_0"
        /*0030*/ 	.string	"-arch sm_90a -m 64 "



//--------------------- .note.nv.cuinfo           --------------------------
	.section	.note.nv.cuinfo,"",@"SHT_NOTE"
	.sectionflags	@"SHF_NOTE_NV_CUINFO"
        /*0018*/ 	.short	0x0002
        /*001a*/ 	.short	0x005a
        /*001c*/ 	.short	0x0082
	.zero		2


//--------------------- .nv.info                  --------------------------
	.section	.nv.info,"",@"SHT_CUDA_INFO"
	.align	4


	//----- nvinfo : EIATTR_REGCOUNT
	.align		4
        /*0000*/ 	.byte	0x04, 0x2f
        /*0002*/ 	.short	(.L_15 - .L_14)
	.align		4
.L_14:
        /*0004*/ 	.word	index@(_ZN7cutlass13device_kernelINS_4gemm6kernel13GemmUniversalIN4cute5tupleIJiiiiEEENS1_10collective13CollectiveMmaINS1_34MainloopSm90TmaGmmaWarpSpecializedILi12ENS5_IJNS4_1CILi2EEENSA_ILi1EEESC_EEENS1_32KernelTmaWarpSpecializedPingpongEEENS5_IJNSA_ILi64EEENSA_ILi8EEENSA_ILi128EEEEEENS_6half_tENS5_IJlSC_lEEESK_SL_NS4_8TiledMMAINS4_8MMA_AtomIJNS4_4SM904GMMA24MMA_64x8x16_F32F16F16_SSILNSP_5MajorE0ELSR_0ELNSP_7ScaleInE1ELSS_1EEEEEENS4_6LayoutINS5_IJSC_SC_SC_EEENS5_IJNSA_ILi0EEESX_SX_EEEEENS5_IJNS4_10UnderscoreES10_S10_EEEEENS4_13SM90_TMA_LOADENS4_14ComposedLayoutINS4_7SwizzleILi3ELi4ELi3EEENS4_18smem_ptr_flag_bitsILi16EEENSV_INS5_IJSH_SG_EEENS5_IJSG_SC_EEEEEEEvNS4_8identityENS4_23SM90_TMA_LOAD_MULTICASTES1C_vS1D_EENS_8epilogue10collective6detail29Sm90TmaWarpSpecializedAdapterINS1H_15DefaultEpilogueISK_SL_SL_NS1G_6thread17LinearCombinationISK_Li1EffLNS1L_9ScaleType4KindE0ELNS_15FloatRoundStyleE2ESK_EENS1_15EpilogueDefaultEEEEEvvEEEEvNT_6ParamsE)
        /*0008*/ 	.word	0x000000a8


	//----- nvinfo : EIATTR_FRAME_SIZE
	.align		4
.L_15:
        /*000c*/ 	.byte	0x04, 0x11
        /*000e*/ 	.short	(.L_17 - .L_16)
	.align		4
.L_16:
        /*0010*/ 	.word	index@(_ZN7cutlass13device_kernelINS_4gemm6kernel13GemmUniversalIN4cute5tupleIJiiiiEEENS1_10collective13CollectiveMmaINS1_34MainloopSm90TmaGmmaWarpSpecializedILi12ENS5_IJNS4_1CILi2EEENSA_ILi1EEESC_EEENS1_32KernelTmaWarpSpecializedPingpongEEENS5_IJNSA_ILi64EEENSA_ILi8EEENSA_ILi128EEEEEENS_6half_tENS5_IJlSC_lEEESK_SL_NS4_8TiledMMAINS4_8MMA_AtomIJNS4_4SM904GMMA24MMA_64x8x16_F32F16F16_SSILNSP_5MajorE0ELSR_0ELNSP_7ScaleInE1ELSS_1EEEEEENS4_6LayoutINS5_IJSC_SC_SC_EEENS5_IJNSA_ILi0EEESX_SX_EEEEENS5_IJNS4_10UnderscoreES10_S10_EEEEENS4_13SM90_TMA_LOADENS4_14ComposedLayoutINS4_7SwizzleILi3ELi4ELi3EEENS4_18smem_ptr_flag_bitsILi16EEENSV_INS5_IJSH_SG_EEENS5_IJSG_SC_EEEEEEEvNS4_8identityENS4_23SM90_TMA_LOAD_MULTICASTES1C_vS1D_EENS_8epilogue10collective6detail29Sm90TmaWarpSpecializedAdapterINS1H_15DefaultEpilogueISK_SL_SL_NS1G_6thread17LinearCombinationISK_Li1EffLNS1L_9ScaleType4KindE0ELNS_15FloatRoundStyleE2ESK_EENS1_15EpilogueDefaultEEEEEvvEEEEvNT_6ParamsE)
        /*0014*/ 	.word	0x00000000


	//----- nvinfo : EIATTR_MIN_STACK_SIZE
	.align		4
.L_17:
        /*0018*/ 	.byte	0x04, 0x12
        /*001a*/ 	.short	(.L_19 - .L_18)
	.align		4
.L_18:
        /*001c*/ 	.word	index@(_ZN7cutlass13device_kernelINS_4gemm6kernel13GemmUniversalIN4cute5tupleIJiiiiEEENS1_10collective13CollectiveMmaINS1_34MainloopSm90TmaGmmaWarpSpecializedILi12ENS5_IJNS4_1CILi2EEENSA_ILi1EEESC_EEENS1_32KernelTmaWarpSpecializedPingpongEEENS5_IJNSA_ILi64EEENSA_ILi8EEENSA_ILi128EEEEEENS_6half_tENS5_IJlSC_lEEESK_SL_NS4_8TiledMMAINS4_8MMA_AtomIJNS4_4SM904GMMA24MMA_64x8x16_F32F16F16_SSILNSP_5MajorE0ELSR_0ELNSP_7ScaleInE1ELSS_1EEEEEENS4_6LayoutINS5_IJSC_SC_SC_EEENS5_IJNSA_ILi0EEESX_SX_EEEEENS5_IJNS4_10UnderscoreES10_S10_EEEEENS4_13SM90_TMA_LOADENS4_14ComposedLayoutINS4_7SwizzleILi3ELi4ELi3EEENS4_18smem_ptr_flag_bitsILi16EEENSV_INS5_IJSH_SG_EEENS5_IJSG_SC_EEEEEEEvNS4_8identityENS4_23SM90_TMA_LOAD_MULTICASTES1C_vS1D_EENS_8epilogue10collective6detail29Sm90TmaWarpSpecializedAdapterINS1H_15DefaultEpilogueISK_SL_SL_NS1G_6thread17LinearCombinationISK_Li1EffLNS1L_9ScaleType4KindE0ELNS_15FloatRoundStyleE2ESK_EENS1_15EpilogueDefaultEEEEEvvEEEEvNT_6ParamsE)
        /*0020*/ 	.word	0x00000000
.L_19:


//--------------------- .nv.compat                --------------------------
	.section	.nv.compat,"",@"SHT_CUDA_COMPAT_INFO"
	.align	4
        /*0000*/ 	.byte	0x02, 0x09, 0x01, 0x00, 0x02, 0x02, 0x04, 0x00, 0x02, 0x05, 0x05, 0x00, 0x03, 0x07, 0x01, 0x01
        /*0010*/ 	.byte	0x02, 0x03, 0x01, 0x00, 0x02, 0x06, 0x01, 0x00, 0x04, 0x0b, 0x08, 0x00, 0x00, 0x00, 0x00, 0x00
        /*0020*/ 	.byte	0x00, 0x00, 0x00, 0x00


//--------------------- .nv.info._ZN7cutlass13device_kernelINS_4gemm6kernel13GemmUniversalIN4cute5tupleIJiiiiEEENS1_10collective13CollectiveMmaINS1_34MainloopSm90TmaGmmaWarpSpecializedILi12ENS5_IJNS4_1CILi2EEENSA_ILi1EEESC_EEENS1_32KernelTmaWarpSpecializedPingpongEEENS5_IJNSA_ILi64EEENSA_ILi8EEENSA_ILi128EEEEEENS_6half_tENS5_IJlSC_lEEESK_SL_NS4_8TiledMMAINS4_8MMA_AtomIJNS4_4SM904GMMA24MMA_64x8x16_F32F16F16_SSILNSP_5MajorE0ELSR_0ELNSP_7ScaleInE1ELSS_1EEEEEENS4_6LayoutINS5_IJSC_SC_SC_EEENS5_IJNSA_ILi0EEESX_SX_EEEEENS5_IJNS4_10UnderscoreES10_S10_EEEEENS4_13SM90_TMA_LOADENS4_14ComposedLayoutINS4_7SwizzleILi3ELi4ELi3EEENS4_18smem_ptr_flag_bitsILi16EEENSV_INS5_IJSH_SG_EEENS5_IJSG_SC_EEEEEEEvNS4_8identityENS4_23SM90_TMA_LOAD_MULTICASTES1C_vS1D_EENS_8epilogue10collective6detail29Sm90TmaWarpSpecializedAdapterINS1H_15DefaultEpilogueISK_SL_SL_NS1G_6thread17LinearCombinationISK_Li1EffLNS1L_9ScaleType4KindE0ELNS_15FloatRoundStyleE2ESK_EENS1_15EpilogueDefaultEEEEEvvEEEEvNT_6ParamsE --------------------------
	.section	.nv.info._ZN7cutlass13device_kernelINS_4gemm6kernel13GemmUniversalIN4cute5tupleIJiiiiEEENS1_10collective13CollectiveMmaINS1_34MainloopSm90TmaGmmaWarpSpecializedILi12ENS5_IJNS4_1CILi2EEENSA_ILi1EEESC_EEENS1_32KernelTmaWarpSpecializedPingpongEEENS5_IJNSA_ILi64EEENSA_ILi8EEENSA_ILi128EEEEEENS_6half_tENS5_IJlSC_lEEESK_SL_NS4_8TiledMMAINS4_8MMA_AtomIJNS4_4SM904GMMA24MMA_64x8x16_F32F16F16_SSILNSP_5MajorE0ELSR_0ELNSP_7ScaleInE1ELSS_1EEEEEENS4_6LayoutINS5_IJSC_SC_SC_EEENS5_IJNSA_ILi0EEESX_SX_EEEEENS5_IJNS4_10UnderscoreES10_S10_EEEEENS4_13SM90_TMA_LOADENS4_14ComposedLayoutINS4_7SwizzleILi3ELi4ELi3EEENS4_18smem_ptr_flag_bitsILi16EEENSV_INS5_IJSH_SG_EEENS5_IJSG_SC_EEEEEEEvNS4_8identityENS4_23SM90_TMA_LOAD_MULTICASTES1C_vS1D_EENS_8epilogue10collective6detail29Sm90TmaWarpSpecializedAdapterINS1H_15DefaultEpilogueISK_SL_SL_NS1G_6thread17LinearCombinationISK_Li1EffLNS1L_9ScaleType4KindE0ELNS_15FloatRoundStyleE2ESK_EENS1_15EpilogueDefaultEEEEEvvEEEEvNT_6ParamsE,"",@"SHT_CUDA_INFO"
	.sectionflags	@""
	.align	4


	//----- nvinfo : EIATTR_CUDA_API_VERSION
	.align		4
        /*0000*/ 	.byte	0x04, 0x37
        /*0002*/ 	.short	(.L_21 - .L_20)
.L_20:
        /*0004*/ 	.word	0x00000082


	//----- nvinfo : EIATTR_KPARAM_INFO
	.align		4
.L_21:
        /*0008*/ 	.byte	0x04, 0x17
        /*000a*/ 	.short	(.L_23 - .L_22)
.L_22:
        /*000c*/ 	.word	0x00000000
        /*0010*/ 	.short	0x0000
        /*0012*/ 	.short	0x0070
        /*0014*/ 	.byte	0x00, 0xf0, 0x01, 0x10


	//----- nvinfo : EIATTR_SPARSE_MMA_MASK
	.align		4
.L_23:
        /*0018*/ 	.byte	0x03, 0x50
        /*001a*/ 	.short	0x0000


	//----- nvinfo : EIATTR_MAXREG_COUNT
	.align		4
        /*001c*/ 	.byte	0x03, 0x1b
        /*001e*/ 	.short	0x00a8


	//----- nvinfo : EIATTR_NUM_BARRIERS
	.align		4
        /*0020*/ 	.byte	0x02, 0x4c
        /*0022*/ 	.byte	0x01
	.zero		1


	//----- nvinfo : EIATTR_EXTERNS
	.align		4
        /*0024*/ 	.byte	0x04, 0x0f
        /*0026*/ 	.short	(.L_25 - .L_24)


	//   ....[0]....
	.align		4
.L_24:
        /*0028*/ 	.word	index@(__assertfail)


	//----- nvinfo : EIATTR_MERCURY_ISA_VERSION
	.align		4
.L_25:
        /*002c*/ 	.byte	0x03, 0x5f
        /*002e*/ 	.short	0x0101


	//----- nvinfo : EIATTR_INT_WARP_WIDE_INSTR_OFFSETS
	.align		4
        /*0030*/ 	.byte	0x04, 0x31
        /*0032*/ 	.short	(.L_27 - .L_26)


	//   ....[0]....
.L_26:
        /*0034*/ 	.word	0x00000600


	//   ....[1]....
        /*0038*/ 	.word	0x00000620


	//   ....[2]....
        /*003c*/ 	.word	0x000006e0


	//   ....[3]....
        /*0040*/ 	.word	0x00000850


	//   ....[4]....
        /*0044*/ 	.word	0x00000880


	//   ....[5]....
        /*0048*/ 	.word	0x00000890


	//   ....[6]....
        /*004c*/ 	.word	0x000008a0


	//   ....[7]....
        /*0050*/ 	.word	0x00000930


	//   ....[8]....
        /*0054*/ 	.word	0x000024e0


	//----- nvinfo : EIATTR_COOP_GROUP_MASK_REGIDS
	.align		4
.L_27:
        /*0058*/ 	.byte	0x04, 0x29
        /*005a*/ 	.short	(.L_29 - .L_28)


	//   ....[0]....
.L_28:
        /*005c*/ 	.word	0xffffffff


	//   ....[1]....
        /*0060*/ 	.word	0xffffffff


	//   ....[2]....
        /*0064*/ 	.word	0xffffffff


	//   ....[3]....
        /*0068*/ 	.word	0xffffffff


	//   ....[4]....
        /*006c*/ 	.word	0xffffffff


	//   ....[5]....
        /*0070*/ 	.word	0xffffffff


	//   ....[6]....
        /*0074*/ 	.word	0xffffffff


	//----- nvinfo : EIATTR_COOP_GROUP_INSTR_OFFSETS
	.align		4
.L_29:
        /*0078*/ 	.byte	0x04, 0x28
        /*007a*/ 	.short	(.L_31 - .L_30)


	//   ....[0]....
.L_30:
        /*007c*/ 	.word	0x00000060


	//   ....[1]....
        /*0080*/ 	.word	0x00000070


	//   ....[2]....
        /*0084*/ 	.word	0x00000130


	//   ....[3]....
        /*0088*/ 	.word	0x00000400


	//   ....[4]....
        /*008c*/ 	.word	0x00000440


	//   ....[5]....
        /*0090*/ 	.word	0x000004c0


	//   ....[6]....
        /*0094*/ 	.word	0x00000a80


	//----- nvinfo : EIATTR_REG_RECONFIG
	.align		4
.L_31:
        /*0098*/ 	.byte	0x01, 0x54
	.zero		2


	//----- nvinfo : EIATTR_SYSCALL_OFFSETS
	.align		4
        /*009c*/ 	.byte	0x04, 0x46
        /*009e*/ 	.short	(.L_33 - .L_32)


	//   ....[0]....
.L_32:
        /*00a0*/ 	.word	0x00001990


	//----- nvinfo : EIATTR_MBARRIER_INSTR_OFFSETS
	.align		4
.L_33:
        /*00a4*/ 	.byte	0x04, 0x39
        /*00a6*/ 	.short	(.L_35 - .L_34)


	//   ....[0]....
.L_34:
        /*00a8*/ 	.word	0x00000250
        /*00ac*/ 	.word	0x000000ff
        /*00b0*/ 	.word	0x00000000
        /*00b4*/ 	.short	0x0100
        /*00b6*/ 	.byte	0x08
	.zero		1


	//   ....[1]....
        /*00b8*/ 	.word	0x00000260
        /*00bc*/ 	.word	0x000000ff
        /*00c0*/ 	.word	0x00000060
        /*00c4*/ 	.short	0x0100
        /*00c6*/ 	.byte	0x08
	.zero		1


	//   ....[2]....
        /*00c8*/ 	.word	0x00000270
        /*00cc*/ 	.word	0x000000ff
        /*00d0*/ 	.word	0x00000008
        /*00d4*/ 	.short	0x0100
        /*00d6*/ 	.byte	0x08
	.zero		1


	//   ....[3]....
        /*00d8*/ 	.word	0x00000280
        /*00dc*/ 	.word	0x000000ff
        /*00e0*/ 	.word	0x00000068
        /*00e4*/ 	.short	0x0100
        /*00e6*/ 	.byte	0x08
	.zero		1


	//   ....[4]....
        /*00e8*/ 	.word	0x00000290
        /*00ec*/ 	.word	0x000000ff
        /*00f0*/ 	.word	0x00000010
        /*00f4*/ 	.short	0x0100
        /*00f6*/ 	.byte	0x08
	.zero		1


	//   ....[5]....
        /*00f8*/ 	.word	0x000002a0
        /*00fc*/ 	.word	0x000000ff
        /*0100*/ 	.word	0x00000070
        /*0104*/ 	.short	0x0100
        /*0106*/ 	.byte	0x08
	.zero		1


	//   ....[6]....
        /*0108*/ 	.word	0x000002b0
        /*010c*/ 	.word	0x000000ff
        /*0110*/ 	.word	0x00000018
        /*0114*/ 	.short	0x0100
        /*0116*/ 	.byte	0x08
	.zero		1


	//   ....[7]....
        /*0118*/ 	.word	0x000002c0
        /*011c*/ 	.word	0x000000ff
        /*0120*/ 	.word	0x00000078
        /*0124*/ 	.short	0x0100
        /*0126*/ 	.byte	0x08
	.zero		1


	//   ....[8]....
        /*0128*/ 	.word	0x000002d0
        /*012c*/ 	.word	0x000000ff
        /*0130*/ 	.word	0x00000020
        /*0134*/ 	.short	0x0100
        /*0136*/ 	.byte	0x08
	.zero		1


	//   ....[9]....
        /*0138*/ 	.word	0x000002e0
        /*013c*/ 	.word	0x000000ff
        /*0140*/ 	.word	0x00000080
        /*0144*/ 	.short	0x0100
        /*0146*/ 	.byte	0x08
	.zero		1


	//   ....[10]....
        /*0148*/ 	.word	0x000002f0
        /*014c*/ 	.word	0x000000ff
        /*0150*/ 	.word	0x00000028
        /*0154*/ 	.short	0x0100
        /*0156*/ 	.byte	0x08
	.zero		1


	//   ....[11]....
        /*0158*/ 	.word	0x00000300
        /*015c*/ 	.word	0x000000ff
        /*0160*/ 	.word	0x00000088
        /*0164*/ 	.short	0x0100
        /*0166*/ 	.byte	0x08
	.zero		1


	//   ....[12]....
        /*0168*/ 	.word	0x00000310
        /*016c*/ 	.word	0x000000ff
        /*0170*/ 	.word	0x00000030
        /*0174*/ 	.short	0x0100
        /*0176*/ 	.byte	0x08
	.zero		1


	//   ....[13]....
        /*0178*/ 	.word	0x00000320
        /*017c*/ 	.word	0x000000ff
        /*0180*/ 	.word	0x00000090
        /*0184*/ 	.short	0x0100
        /*0186*/ 	.byte	0x08
	.zero		1


	//   ....[14]....
        /*0188*/ 	.word	0x00000330
        /*018c*/ 	.word	0x000000ff
        /*0190*/ 	.word	0x00000038
        /*0194*/ 	.short	0x0100
        /*0196*/ 	.byte	0x08
	.zero		1


	//   ....[15]....
        /*0198*/ 	.word	0x00000340
        /*019c*/ 	.word	0x000000ff
        /*01a0*/ 	.word	0x00000098
        /*01a4*/ 	.short	0x0100
        /*01a6*/ 	.byte	0x08
	.zero		1


	//   ....[16]....
        /*01a8*/ 	.word	0x00000350
        /*01ac*/ 	.word	0x000000ff
        /*01b0*/ 	.word	0x00000040
        /*01b4*/ 	.short	0x0100
        /*01b6*/ 	.byte	0x08
	.zero		1


	//   ....[17]....
        /*01b8*/ 	.word	0x00000360
        /*01bc*/ 	.word	0x000000ff
        /*01c0*/ 	.word	0x000000a0
        /*01c4*/ 	.short	0x0100
        /*01c6*/ 	.byte	0x08
	.zero		1


	//   ....[18]....
        /*01c8*/ 	.word	0x00000370
        /*01cc*/ 	.word	0x000000ff
        /*01d0*/ 	.word	0x00000048
        /*01d4*/ 	.short	0x0100
        /*01d6*/ 	.byte	0x08
	.zero		1


	//   ....[19]....
        /*01d8*/ 	.word	0x00000380
        /*01dc*/ 	.word	0x000000ff
        /*01e0*/ 	.word	0x000000a8
        /*01e4*/ 	.short	0x0100
        /*01e6*/ 	.byte	0x08
	.zero		1


	//   ....[20]....
        /*01e8*/ 	.word	0x00000390
        /*01ec*/ 	.word	0x000000ff
        /*01f0*/ 	.word	0x00000050
        /*01f4*/ 	.short	0x0100
        /*01f6*/ 	.byte	0x08
	.zero		1


	//   ....[21]....
        /*01f8*/ 	.word	0x000003a0
        /*01fc*/ 	.word	0x000000ff
        /*0200*/ 	.word	0x000000b0
        /*0204*/ 	.short	0x0100
        /*0206*/ 	.byte	0x08
	.zero		1


	//   ....[22]....
        /*0208*/ 	.word	0x000003b0
        /*020c*/ 	.word	0x000000ff
        /*0210*/ 	.word	0x00000058
        /*0214*/ 	.short	0x0100
        /*0216*/ 	.byte	0x08
	.zero		1


	//   ....[23]....
        /*0218*/ 	.word	0x000003c0
        /*021c*/ 	.word	0x000000ff
        /*0220*/ 	.word	0x000000b8
        /*0224*/ 	.short	0x0100
        /*0226*/ 	.byte	0x08
	.zero		1


	//   ....[24]....
        /*0228*/ 	.word	0x000008e0
        /*022c*/ 	.word	0x000000ff
        /*0230*/ 	.word	0x000000f0
        /*0234*/ 	.short	0x0100
        /*0236*/ 	.byte	0x08
	.zero		1


	//   ....[25]....
        /*0238*/ 	.word	0x00000970
        /*023c*/ 	.word	0x000000ff
        /*0240*/ 	.word	0x000000f8
        /*0244*/ 	.short	0x0100
        /*0246*/ 	.byte	0x08
	.zero		1


	//   ....[26]....
        /*0248*/ 	.word	0x00000a00
        /*024c*/ 	.word	0x000000ff
        /*0250*/ 	.word	0x000000d0
        /*0254*/ 	.short	0x0100
        /*0256*/ 	.byte	0x09
	.zero		1


	//   ....[27]....
        /*0258*/ 	.word	0x00000a10
        /*025c*/ 	.word	0x000000ff
        /*0260*/ 	.word	0x000000d8
        /*0264*/ 	.short	0x0100
        /*0266*/ 	.byte	0x09
	.zero		1


	//   ....[28]....
        /*0268*/ 	.word	0x00000a20
        /*026c*/ 	.word	0x000000ff
        /*0270*/ 	.word	0x000000e0
        /*0274*/ 	.short	0x0100
        /*0276*/ 	.byte	0x09
	.zero		1


	//   ....[29]....
        /*0278*/ 	.word	0x00000a30
        /*027c*/ 	.word	0x000000ff
        /*0280*/ 	.word	0x000000e8
        /*0284*/ 	.short	0x0100
        /*0286*/ 	.byte	0x09
	.zero		1


	//   ....[30]....
        /*0288*/ 	.word	0x00001870
        /*028c*/ 	.word	0x000000ff
        /*0290*/ 	.word	0xfffffff8
        /*0294*/ 	.short	0x010a
        /*0296*/ 	.byte	0x2d
	.zero		1


	//   ....[31]....
        /*0298*/ 	.word	0x00001a10
        /*029c*/ 	.word	0x00000003
        /*02a0*/ 	.word	0x00000000
        /*02a4*/ 	.short	0x010a
        /*02a6*/ 	.byte	0x3f
	.zero		1


	//   ....[32]....
        /*02a8*/ 	.word	0x00001a50
        /*02ac*/ 	.word	0x00000003
        /*02b0*/ 	.word	0x00000000
        /*02b4*/ 	.short	0x010a
        /*02b6*/ 	.byte	0x3f
	.zero		1


	//   ....[33]....
        /*02b8*/ 	.word	0x00001f10
        /*02bc*/ 	.word	0x000000ff
        /*02c0*/ 	.word	0x00000000
        /*02c4*/ 	.short	0x010a
        /*02c6*/ 	.byte	0x04
	.zero		1


	//   ....[34]....
        /*02c8*/ 	.word	0x00001f50
        /*02cc*/ 	.word	0x000000ff
        /*02d0*/ 	.word	0x00000000
        /*02d4*/ 	.short	0x010a
        /*02d6*/ 	.byte	0x04
	.zero		1


	//   ....[35]....
        /*02d8*/ 	.word	0x00002370
        /*02dc*/ 	.word	0x00000003
        /*02e0*/ 	.word	0x00000000
        /*02e4*/ 	.short	0x0101
        /*02e6*/ 	.byte	0x3f
	.zero		1


	//   ....[36]....
        /*02e8*/ 	.word	0x00002480
        /*02ec*/ 	.word	0x00000002
        /*02f0*/ 	.word	0x00000000
        /*02f4*/ 	.short	0x0101
        /*02f6*/ 	.byte	0x2b
	.zero		1


	//   ....[37]....
        /*02f8*/ 	.word	0x00002580
        /*02fc*/ 	.word	0x00000003
        /*0300*/ 	.word	0x00000000
        /*0304*/ 	.short	0x0101
        /*0306*/ 	.byte	0x3f
	.zero		1


	//   ....[38]....
        /*0308*/ 	.word	0x00002640
        /*030c*/ 	.word	0x000000ff
        /*0310*/ 	.word	0x00000008
        /*0314*/ 	.short	0x010a
        /*0316*/ 	.byte	0x2d
	.zero		1


	//   ....[39]....
        /*0318*/ 	.word	0x00002f70
        /*031c*/ 	.word	0x00000000
        /*0320*/ 	.word	0x00000000
        /*0324*/ 	.short	0x0101
        /*0326*/ 	.byte	0x2b
	.zero		1


	//   ....[40]....
        /*0328*/ 	.word	0x00003960
        /*032c*/ 	.word	0x0000000e
        /*0330*/ 	.word	0x00000060
        /*0334*/ 	.short	0x010a
        /*0336*/ 	.byte	0x3f
	.zero		1


	//   ....[41]....
        /*0338*/ 	.word	0x00003de0
        /*033c*/ 	.word	0x00000006
        /*0340*/ 	.word	0x000000f8
        /*0344*/ 	.short	0x0101
        /*0346*/ 	.byte	0x3f
	.zero		1


	//   ....[42]....
        /*0348*/ 	.word	0x00004540
        /*034c*/ 	.word	0x00000007
        /*0350*/ 	.word	0x00000000
        /*0354*/ 	.short	0x010a
        /*0356*/ 	.byte	0x3f
	.zero		1


	//   ....[43]....
        /*0358*/ 	.word	0x000045c0
        /*035c*/ 	.word	0x00000009
        /*0360*/ 	.word	0x00000000
        /*0364*/ 	.short	0x010a
        /*0366*/ 	.byte	0x3f
	.zero		1


	//   ....[44]....
        /*0368*/ 	.word	0x00004650
        /*036c*/ 	.word	0x00000006
        /*0370*/ 	.word	0x00000000
        /*0374*/ 	.short	0x010a
        /*0376*/ 	.byte	0x3f
	.zero		1


	//   ....[45]....
        /*0378*/ 	.word	0x000046e0
        /*037c*/ 	.word	0x00000009
        /*0380*/ 	.word	0x00000000
        /*0384*/ 	.short	0x010a
        /*0386*/ 	.byte	0x3f
	.zero		1


	//   ....[46]....
        /*0388*/ 	.word	0x00004770
        /*038c*/ 	.word	0x00000006
        /*0390*/ 	.word	0x00000000
        /*0394*/ 	.short	0x010a
        /*0396*/ 	.byte	0x3f
	.zero		1


	//   ....[47]....
        /*0398*/ 	.word	0x00004800
        /*039c*/ 	.word	0x00000009
        /*03a0*/ 	.word	0x00000000
        /*03a4*/ 	.short	0x010a
        /*03a6*/ 	.byte	0x3f
	.zero		1


	//   ....[48]....
        /*03a8*/ 	.word	0x00004890
        /*03ac*/ 	.word	0x00000006
        /*03b0*/ 	.word	0x00000000
        /*03b4*/ 	.short	0x010a
        /*03b6*/ 	.byte	0x3f
	.zero		1


	//   ....[49]....
        /*03b8*/ 	.word	0x00004920
        /*03bc*/ 	.word	0x00000009
        /*03c0*/ 	.word	0x00000000
        /*03c4*/ 	.short	0x010a
        /*03c6*/ 	.byte	0x3f
	.zero		1


	//   ....[50]....
        /*03c8*/ 	.word	0x000049b0
        /*03cc*/ 	.word	0x00000006
        /*03d0*/ 	.word	0x00000000
        /*03d4*/ 	.short	0x010a
        /*03d6*/ 	.byte	0x3f
	.zero		1


	//   ....[51]....
        /*03d8*/ 	.word	0x00004a40
        /*03dc*/ 	.word	0x00000009
        /*03e0*/ 	.word	0x00000000
        /*03e4*/ 	.short	0x010a
        /*03e6*/ 	.byte	0x3f
	.zero		1


	//   ....[52]....
        /*03e8*/ 	.word	0x00004ad0
        /*03ec*/ 	.word	0x00000006
        /*03f0*/ 	.word	0x00000000
        /*03f4*/ 	.short	0x010a
        /*03f6*/ 	.byte	0x3f
	.zero		1


	//   ....[53]....
        /*03f8*/ 	.word	0x00004b60
        /*03fc*/ 	.word	0x00000003
        /*0400*/ 	.word	0x00000000
        /*0404*/ 	.short	0x010a
        /*0406*/ 	.byte	0x3f
	.zero		1


	//   ....[54]....
        /*0408*/ 	.word	0x00004bd0
        /*040c*/ 	.word	0x00000003
        /*0410*/ 	.word	0xfffffff8
        /*0414*/ 	.short	0x010a
        /*0416*/ 	.byte	0x3f
	.zero		1


	//   ....[55]....
        /*0418*/ 	.word	0x00004c20
        /*041c*/ 	.word	0x00000003
        /*0420*/ 	.word	0x00000000
        /*0424*/ 	.short	0x010a
        /*0426*/ 	.byte	0x3f
	.zero		1


	//   ....[56]....
        /*0428*/ 	.word	0x00004c80
        /*042c*/ 	.word	0x00000004
        /*0430*/ 	.word	0x00000000
        /*0434*/ 	.short	0x010a
        /*0436*/ 	.byte	0x3f
	.zero		1


	//   ....[57]....
        /*0438*/ 	.word	0x00004ce0
        /*043c*/ 	.word	0x00000003
        /*0440*/ 	.word	0x00000008
        /*0444*/ 	.short	0x010a
        /*0446*/ 	.byte	0x3f
	.zero		1


	//   ....[58]....
        /*0448*/ 	.word	0x00004db0
        /*044c*/ 	.word	0x0000000e
        /*0450*/ 	.word	0x00000060
        /*0454*/ 	.short	0x010a
        /*0456*/ 	.byte	0x3f
	.zero		1


	//   ....[59]....
        /*0458*/ 	.word	0x00004e80
        /*045c*/ 	.word	0x00000007
        /*0460*/ 	.word	0x00000000
        /*0464*/ 	.short	0x010a
        /*0466*/ 	.byte	0x3f
	.zero		1


	//   ....[60]....
        /*0468*/ 	.word	0x00004ed0
        /*046c*/ 	.word	0x00000009
        /*0470*/ 	.word	0x00000000
        /*0474*/ 	.short	0x010a
        /*0476*/ 	.byte	0x3f
	.zero		1


	//   ....[61]....
        /*0478*/ 	.word	0x00004f20
        /*047c*/ 	.word	0x00000006
        /*0480*/ 	.word	0x00000000
        /*0484*/ 	.short	0x010a
        /*0486*/ 	.byte	0x3f
	.zero		1


	//   ....[62]....
        /*0488*/ 	.word	0x00004f70
        /*048c*/ 	.word	0x00000009
        /*0490*/ 	.word	0x00000000
        /*0494*/ 	.short	0x010a
        /*0496*/ 	.byte	0x3f
	.zero		1


	//   ....[63]....
        /*0498*/ 	.word	0x00004fc0
        /*049c*/ 	.word	0x00000006
        /*04a0*/ 	.word	0x00000000
        /*04a4*/ 	.short	0x010a
        /*04a6*/ 	.byte	0x3f
	.zero		1


	//   ....[64]....
        /*04a8*/ 	.word	0x00005010
        /*04ac*/ 	.word	0x00000009
        /*04b0*/ 	.word	0x00000000
        /*04b4*/ 	.short	0x010a
        /*04b6*/ 	.byte	0x3f
	.zero		1


	//   ....[65]....
        /*04b8*/ 	.word	0x00005060
        /*04bc*/ 	.word	0x00000006
        /*04c0*/ 	.word	0x00000000
        /*04c4*/ 	.short	0x010a
        /*04c6*/ 	.byte	0x3f
	.zero		1


	//   ....[66]....
        /*04c8*/ 	.word	0x000050b0
        /*04cc*/ 	.word	0x00000009
        /*04d0*/ 	.word	0x00000000
        /*04d4*/ 	.short	0x010a
        /*04d6*/ 	.byte	0x3f
	.zero		1


	//   ....[67]....
        /*04d8*/ 	.word	0x00005100
        /*04dc*/ 	.word	0x00000006
        /*04e0*/ 	.word	0x00000000
        /*04e4*/ 	.short	0x010a
        /*04e6*/ 	.byte	0x3f
	.zero		1


	//   ....[68]....
        /*04e8*/ 	.word	0x00005150
        /*04ec*/ 	.word	0x00000009
        /*04f0*/ 	.word	0x00000000
        /*04f4*/ 	.short	0x010a
        /*04f6*/ 	.byte	0x3f
	.zero		1


	//   ....[69]....
        /*04f8*/ 	.word	0x000051a0
        /*04fc*/ 	.word	0x00000006
        /*0500*/ 	.word	0x00000000
        /*0504*/ 	.short	0x010a
        /*0506*/ 	.byte	0x3f
	.zero		1


	//----- nvinfo : EIATTR_NUM_MBARRIERS
	.align		4
.L_35:
        /*0508*/ 	.byte	0x03, 0x38
        /*050a*/ 	.short	0x001e


	//----- nvinfo : EIATTR_EXIT_INSTR_OFFSETS
	.align		4
        /*050c*/ 	.byte	0x04, 0x1c
        /*050e*/ 	.short	(.L_37 - .L_36)


	//   ....[0]....
.L_36:
        /*0510*/ 	.word	0x00001540


	//   ....[1]....
        /*0514*/ 	.word	0x000015a0


	//   ....[2]....
        /*0518*/ 	.word	0x00003610


	//   ....[3]....
        /*051c*/ 	.word	0x00003640


	//   ....[4]....
        /*0520*/ 	.word	0x00004bb0


	//----- nvinfo : EIATTR_MAX_THREADS
	.align		4
.L_37:
        /*0524*/ 	.byte	0x04, 0x05
        /*0526*/ 	.short	(.L_39 - .L_38)
.L_38:
        /*0528*/ 	.word	0x00000180
        /*052c*/ 	.word	0x00000001
        /*0530*/ 	.word	0x00000001


	//----- nvinfo : EIATTR_CRS_STACK_SIZE
	.align		4
.L_39:
        /*0534*/ 	.byte	0x04, 0x1e
        /*0536*/ 	.short	(.L_41 - .L_40)
.L_40:
        /*0538*/ 	.word	0x00000000


	//----- nvinfo : EIATTR_CBANK_PARAM_SIZE
	.align		4
.L_41:
        /*053c*/ 	.byte	0x03, 0x19
        /*053e*/ 	.short	0x0470


	//----- nvinfo : EIATTR_PARAM_CBANK
	.align		4
        /*0540*/ 	.byte	0x04, 0x0a
        /*0542*/ 	.short	(.L_43 - .L_42)
	.align		4
.L_42:
        /*0544*/ 	.word	index@(.nv.constant0._ZN7cutlass13device_kernelINS_4gemm6kernel13GemmUniversalIN4cute5tupleIJiiiiEEENS1_10collective13CollectiveMmaINS1_34MainloopSm90TmaGmmaWarpSpecializedILi12ENS5_IJNS4_1CILi2EEENSA_ILi1EEESC_EEENS1_32KernelTmaWarpSpecializedPingpongEEENS5_IJNSA_ILi64EEENSA_ILi8EEENSA_ILi128EEEEEENS_6half_tENS5_IJlSC_lEEESK_SL_NS4_8TiledMMAINS4_8MMA_AtomIJNS4_4SM904GMMA24MMA_64x8x16_F32F16F16_SSILNSP_5MajorE0ELSR_0ELNSP_7ScaleInE1ELSS_1EEEEEENS4_6LayoutINS5_IJSC_SC_SC_EEENS5_IJNSA_ILi0EEESX_SX_EEEEENS5_IJNS4_10UnderscoreES10_S10_EEEEENS4_13SM90_TMA_LOADENS4_14ComposedLayoutINS4_7SwizzleILi3ELi4ELi3EEENS4_18smem_ptr_flag_bitsILi16EEENSV_INS5_IJSH_SG_EEENS5_IJSG_SC_EEEEEEEvNS4_8identityENS4_23SM90_TMA_LOAD_MULTICASTES1C_vS1D_EENS_8epilogue10collective6detail29Sm90TmaWarpSpecializedAdapterINS1H_15DefaultEpilogueISK_SL_SL_NS1G_6thread17LinearCombinationISK_Li1EffLNS1L_9ScaleType4KindE0ELNS_15FloatRoundStyleE2ESK_EENS1_15EpilogueDefaultEEEEEvvEEEEvNT_6ParamsE)
        /*0548*/ 	.short	0x0210
        /*054a*/ 	.short	0x0470


	//----- nvinfo : EIATTR_SW_WAR
	.align		4
.L_43:
        /*054c*/ 	.byte	0x04, 0x36
        /*054e*/ 	.short	(.L_45 - .L_44)
.L_44:
        /*0550*/ 	.word	0x00000008
.L_45:


//--------------------- .nv.callgraph             --------------------------
	.section	.nv.callgraph,"",@"SHT_CUDA_CALLGRAPH"
	.align	4
	.sectionentsize	8
	.align		4
        /*0000*/ 	.word	0x00000000
	.align		4
        /*0004*/ 	.word	0xffffffff
	.align		4
        /*0008*/ 	.word	index@(_ZN7cutlass13device_kernelINS_4gemm6kernel13GemmUniversalIN4cute5tupleIJiiiiEEENS1_10collective13CollectiveMmaINS1_34MainloopSm90TmaGmmaWarpSpecializedILi12ENS5_IJNS4_1CILi2EEENSA_ILi1EEESC_EEENS1_32KernelTmaWarpSpecializedPingpongEEENS5_IJNSA_ILi64EEENSA_ILi8EEENSA_ILi128EEEEEENS_6half_tENS5_IJlSC_lEEESK_SL_NS4_8TiledMMAINS4_8MMA_AtomIJNS4_4SM904GMMA24MMA_64x8x16_F32F16F16_SSILNSP_5MajorE0ELSR_0ELNSP_7ScaleInE1ELSS_1EEEEEENS4_6LayoutINS5_IJSC_SC_SC_EEENS5_IJNSA_ILi0EEESX_SX_EEEEENS5_IJNS4_10UnderscoreES10_S10_EEEEENS4_13SM90_TMA_LOADENS4_14ComposedLayoutINS4_7SwizzleILi3ELi4ELi3EEENS4_18smem_ptr_flag_bitsILi16EEENSV_INS5_IJSH_SG_EEENS5_IJSG_SC_EEEEEEEvNS4_8identityENS4_23SM90_TMA_LOAD_MULTICASTES1C_vS1D_EENS_8epilogue10collective6detail29Sm90TmaWarpSpecializedAdapterINS1H_15DefaultEpilogueISK_SL_SL_NS1G_6thread17LinearCombinationISK_Li1EffLNS1L_9ScaleType4KindE0ELNS_15FloatRoundStyleE2ESK_EENS1_15EpilogueDefaultEEEEEvvEEEEvNT_6ParamsE)
	.align		4
        /*000c*/ 	.word	index@(__assertfail)
	.align		4
        /*0010*/ 	.word	0x00000000
	.align		4
        /*0014*/ 	.word	0xfffffffe
	.align		4
        /*0018*/ 	.word	0x00000000
	.align		4
        /*001c*/ 	.word	0xfffffffd
	.align		4
        /*0020*/ 	.word	0x00000000
	.align		4
        /*0024*/ 	.word	0xfffffffc


//--------------------- .nv.constant4             --------------------------
	.section	.nv.constant4,"a",@progbits
	.align	8
	.align		8
.nv.constant4:
        /*0000*/ 	.dword	__assertfail
	.align		8
        /*0008*/ 	.dword	__unnamed_1
	.align		8
        /*0010*/ 	.dword	_ZN40_INTERNAL_100242a3_4_k_cu_1e7e528a_145724cuda3std3__45__cpo5beginE
	.align		8
        /*0018*/ 	.dword	_ZN40_INTERNAL_100242a3_4_k_cu_1e7e528a_145724cuda3std3__45__cpo3endE
	.align		8
        /*0020*/ 	.dword	_ZN40_INTERNAL_100242a3_4_k_cu_1e7e528a_145724cuda3std3__45__cpo6cbeginE
	.align		8
        /*0028*/ 	.dword	_ZN40_INTERNAL_100242a3_4_k_cu_1e7e528a_145724cuda3std3__45__cpo4cendE
	.align		8
        /*0030*/ 	.dword	_ZN40_INTERNAL_100242a3_4_k_cu_1e7e528a_145724cuda3std3__442_GLOBAL__N__100242a3_4_k_cu_1e7e528a_145726ignoreE
	.align		8
        /*0038*/ 	.dword	_ZN40_INTERNAL_100242a3_4_k_cu_1e7e528a_145724cuda3std3__419piecewise_constructE
	.align		8
        /*0040*/ 	.dword	_ZN40_INTERNAL_100242a3_4_k_cu_1e7e528a_145724cuda3std3__48in_placeE
	.align		8
        /*0048*/ 	.dword	_ZN40_INTERNAL_100242a3_4_k_cu_1e7e528a_145724cuda3std6ranges3__45__cpo4swapE
	.align		8
        /*0050*/ 	.dword	_ZN40_INTERNAL_100242a3_4_k_cu_1e7e528a_145724cuda3std6ranges3__45__cpo9iter_moveE
	.align		8
        /*0058*/ 	.dword	_ZN40_INTERNAL_100242a3_4_k_cu_1e7e528a_145724cute7productE
	.align		8
        /*0060*/ 	.dword	_ZN40_INTERNAL_100242a3_4_k_cu_1e7e528a_145724cute1_E
	.align		8
        /*0068*/ 	.dword	$str$22
	.align		8
        /*0070*/ 	.dword	$str$23


//--------------------- .text._ZN7cutlass13device_kernelINS_4gemm6kernel13GemmUniversalIN4cute5tupleIJiiiiEEENS1_10collective13CollectiveMmaINS1_34MainloopSm90TmaGmmaWarpSpecializedILi12ENS5_IJNS4_1CILi2EEENSA_ILi1EEESC_EEENS1_32KernelTmaWarpSpecializedPingpongEEENS5_IJNSA_ILi64EEENSA_ILi8EEENSA_ILi128EEEEEENS_6half_tENS5_IJlSC_lEEESK_SL_NS4_8TiledMMAINS4_8MMA_AtomIJNS4_4SM904GMMA24MMA_64x8x16_F32F16F16_SSILNSP_5MajorE0ELSR_0ELNSP_7ScaleInE1ELSS_1EEEEEENS4_6LayoutINS5_IJSC_SC_SC_EEENS5_IJNSA_ILi0EEESX_SX_EEEEENS5_IJNS4_10UnderscoreES10_S10_EEEEENS4_13SM90_TMA_LOADENS4_14ComposedLayoutINS4_7SwizzleILi3ELi4ELi3EEENS4_18smem_ptr_flag_bitsILi16EEENSV_INS5_IJSH_SG_EEENS5_IJSG_SC_EEEEEEEvNS4_8identityENS4_23SM90_TMA_LOAD_MULTICASTES1C_vS1D_EENS_8epilogue10collective6detail29Sm90TmaWarpSpecializedAdapterINS1H_15DefaultEpilogueISK_SL_SL_NS1G_6thread17LinearCombinationISK_Li1EffLNS1L_9ScaleType4KindE0ELNS_15FloatRoundStyleE2ESK_EENS1_15EpilogueDefaultEEEEEvvEEEEvNT_6ParamsE --------------------------
	.section	.text._ZN7cutlass13device_kernelINS_4gemm6kernel13GemmUniversalIN4cute5tupleIJiiiiEEENS1_10collective13CollectiveMmaINS1_34MainloopSm90TmaGmmaWarpSpecializedILi12ENS5_IJNS4_1CILi2EEENSA_ILi1EEESC_EEENS1_32KernelTmaWarpSpecializedPingpongEEENS5_IJNSA_ILi64EEENSA_ILi8EEENSA_ILi128EEEEEENS_6half_tENS5_IJlSC_lEEESK_SL_NS4_8TiledMMAINS4_8MMA_AtomIJNS4_4SM904GMMA24MMA_64x8x16_F32F16F16_SSILNSP_5MajorE0ELSR_0ELNSP_7ScaleInE1ELSS_1EEEEEENS4_6LayoutINS5_IJSC_SC_SC_EEENS5_IJNSA_ILi0EEESX_SX_EEEEENS5_IJNS4_10UnderscoreES10_S10_EEEEENS4_13SM90_TMA_LOADENS4_14ComposedLayoutINS4_7SwizzleILi3ELi4ELi3EEENS4_18smem_ptr_flag_bitsILi16EEENSV_INS5_IJSH_SG_EEENS5_IJSG_SC_EEEEEEEvNS4_8identityENS4_23SM90_TMA_LOAD_MULTICASTES1C_vS1D_EENS_8epilogue10collective6detail29Sm90TmaWarpSpecializedAdapterINS1H_15DefaultEpilogueISK_SL_SL_NS1G_6thread17LinearCombinationISK_Li1EffLNS1L_9ScaleType4KindE0ELNS_15FloatRoundStyleE2ESK_EENS1_15EpilogueDefaultEEEEEvvEEEEvNT_6ParamsE,"ax",@progbits
	.align	128
.text._ZN7cutlass13device_kernelINS_4gemm6kernel13GemmUniversalIN4cute5tupleIJiiiiEEENS1_10collective13CollectiveMmaINS1_34MainloopSm90TmaGmmaWarpSpecializedILi12ENS5_IJNS4_1CILi2EEENSA_ILi1EEESC_EEENS1_32KernelTmaWarpSpecializedPingpongEEENS5_IJNSA_ILi64EEENSA_ILi8EEENSA_ILi128EEEEEENS_6half_tENS5_IJlSC_lEEESK_SL_NS4_8TiledMMAINS4_8MMA_AtomIJNS4_4SM904GMMA24MMA_64x8x16_F32F16F16_SSILNSP_5MajorE0ELSR_0ELNSP_7ScaleInE1ELSS_1EEEEEENS4_6LayoutINS5_IJSC_SC_SC_EEENS5_IJNSA_ILi0EEESX_SX_EEEEENS5_IJNS4_10UnderscoreES10_S10_EEEEENS4_13SM90_TMA_LOADENS4_14ComposedLayoutINS4_7SwizzleILi3ELi4ELi3EEENS4_18smem_ptr_flag_bitsILi16EEENSV_INS5_IJSH_SG_EEENS5_IJSG_SC_EEEEEEEvNS4_8identityENS4_23SM90_TMA_LOAD_MULTICASTES1C_vS1D_EENS_8epilogue10collective6detail29Sm90TmaWarpSpecializedAdapterINS1H_15DefaultEpilogueISK_SL_SL_NS1G_6thread17LinearCombinationISK_Li1EffLNS1L_9ScaleType4KindE0ELNS_15FloatRoundStyleE2ESK_EENS1_15EpilogueDefaultEEEEEvvEEEEvNT_6ParamsE:
        .type           _ZN7cutlass13device_kernelINS_4gemm6kernel13GemmUniversalIN4cute5tupleIJiiiiEEENS1_10collective13CollectiveMmaINS1_34MainloopSm90TmaGmmaWarpSpecializedILi12ENS5_IJNS4_1CILi2EEENSA_ILi1EEESC_EEENS1_32KernelTmaWarpSpecializedPingpongEEENS5_IJNSA_ILi64EEENSA_ILi8EEENSA_ILi128EEEEEENS_6half_tENS5_IJlSC_lEEESK_SL_NS4_8TiledMMAINS4_8MMA_AtomIJNS4_4SM904GMMA24MMA_64x8x16_F32F16F16_SSILNSP_5MajorE0ELSR_0ELNSP_7ScaleInE1ELSS_1EEEEEENS4_6LayoutINS5_IJSC_SC_SC_EEENS5_IJNSA_ILi0EEESX_SX_EEEEENS5_IJNS4_10UnderscoreES10_S10_EEEEENS4_13SM90_TMA_LOADENS4_14ComposedLayoutINS4_7SwizzleILi3ELi4ELi3EEENS4_18smem_ptr_flag_bitsILi16EEENSV_INS5_IJSH_SG_EEENS5_IJSG_SC_EEEEEEEvNS4_8identityENS4_23SM90_TMA_LOAD_MULTICASTES1C_vS1D_EENS_8epilogue10collective6detail29Sm90TmaWarpSpecializedAdapterINS1H_15DefaultEpilogueISK_SL_SL_NS1G_6thread17LinearCombinationISK_Li1EffLNS1L_9ScaleType4KindE0ELNS_15FloatRoundStyleE2ESK_EENS1_15EpilogueDefaultEEEEEvvEEEEvNT_6ParamsE,@function
        .size           _ZN7cutlass13device_kernelINS_4gemm6kernel13GemmUniversalIN4cute5tupleIJiiiiEEENS1_10collective13CollectiveMmaINS1_34MainloopSm90TmaGmmaWarpSpecializedILi12ENS5_IJNS4_1CILi2EEENSA_ILi1EEESC_EEENS1_32KernelTmaWarpSpecializedPingpongEEENS5_IJNSA_ILi64EEENSA_ILi8EEENSA_ILi128EEEEEENS_6half_tENS5_IJlSC_lEEESK_SL_NS4_8TiledMMAINS4_8MMA_AtomIJNS4_4SM904GMMA24MMA_64x8x16_F32F16F16_SSILNSP_5MajorE0ELSR_0ELNSP_7ScaleInE1ELSS_1EEEEEENS4_6LayoutINS5_IJSC_SC_SC_EEENS5_IJNSA_ILi0EEESX_SX_EEEEENS5_IJNS4_10UnderscoreES10_S10_EEEEENS4_13SM90_TMA_LOADENS4_14ComposedLayoutINS4_7SwizzleILi3ELi4ELi3EEENS4_18smem_ptr_flag_bitsILi16EEENSV_INS5_IJSH_SG_EEENS5_IJSG_SC_EEEEEEEvNS4_8identityENS4_23SM90_TMA_LOAD_MULTICASTES1C_vS1D_EENS_8epilogue10collective6detail29Sm90TmaWarpSpecializedAdapterINS1H_15DefaultEpilogueISK_SL_SL_NS1G_6thread17LinearCombinationISK_Li1EffLNS1L_9ScaleType4KindE0ELNS_15FloatRoundStyleE2ESK_EENS1_15EpilogueDefaultEEEEEvvEEEEvNT_6ParamsE,(.L_x_98 - _ZN7cutlass13device_kernelINS_4gemm6kernel13GemmUniversalIN4cute5tupleIJiiiiEEENS1_10collective13CollectiveMmaINS1_34MainloopSm90TmaGmmaWarpSpecializedILi12ENS5_IJNS4_1CILi2EEENSA_ILi1EEESC_EEENS1_32KernelTmaWarpSpecializedPingpongEEENS5_IJNSA_ILi64EEENSA_ILi8EEENSA_ILi128EEEEEENS_6half_tENS5_IJlSC_lEEESK_SL_NS4_8TiledMMAINS4_8MMA_AtomIJNS4_4SM904GMMA24MMA_64x8x16_F32F16F16_SSILNSP_5MajorE0ELSR_0ELNSP_7ScaleInE1ELSS_1EEEEEENS4_6LayoutINS5_IJSC_SC_SC_EEENS5_IJNSA_ILi0EEESX_SX_EEEEENS5_IJNS4_10UnderscoreES10_S10_EEEEENS4_13SM90_TMA_LOADENS4_14ComposedLayoutINS4_7SwizzleILi3ELi4ELi3EEENS4_18smem_ptr_flag_bitsILi16EEENSV_INS5_IJSH_SG_EEENS5_IJSG_SC_EEEEEEEvNS4_8identityENS4_23SM90_TMA_LOAD_MULTICASTES1C_vS1D_EENS_8epilogue10collective6detail29Sm90TmaWarpSpecializedAdapterINS1H_15DefaultEpilogueISK_SL_SL_NS1G_6thread17LinearCombinationISK_Li1EffLNS1L_9ScaleType4KindE0ELNS_15FloatRoundStyleE2ESK_EENS1_15EpilogueDefaultEEEEEvvEEEEvNT_6ParamsE)
        .other          _ZN7cutlass13device_kernelINS_4gemm6kernel13GemmUniversalIN4cute5tupleIJiiiiEEENS1_10collective13CollectiveMmaINS1_34MainloopSm90TmaGmmaWarpSpecializedILi12ENS5_IJNS4_1CILi2EEENSA_ILi1EEESC_EEENS1_32KernelTmaWarpSpecializedPingpongEEENS5_IJNSA_ILi64EEENSA_ILi8EEENSA_ILi128EEEEEENS_6half_tENS5_IJlSC_lEEESK_SL_NS4_8TiledMMAINS4_8MMA_AtomIJNS4_4SM904GMMA24MMA_64x8x16_F32F16F16_SSILNSP_5MajorE0ELSR_0ELNSP_7ScaleInE1ELSS_1EEEEEENS4_6LayoutINS5_IJSC_SC_SC_EEENS5_IJNSA_ILi0EEESX_SX_EEEEENS5_IJNS4_10UnderscoreES10_S10_EEEEENS4_13SM90_TMA_LOADENS4_14ComposedLayoutINS4_7SwizzleILi3ELi4ELi3EEENS4_18smem_ptr_flag_bitsILi16EEENSV_INS5_IJSH_SG_EEENS5_IJSG_SC_EEEEEEEvNS4_8identityENS4_23SM90_TMA_LOAD_MULTICASTES1C_vS1D_EENS_8epilogue10collective6detail29Sm90TmaWarpSpecializedAdapterINS1H_15DefaultEpilogueISK_SL_SL_NS1G_6thread17LinearCombinationISK_Li1EffLNS1L_9ScaleType4KindE0ELNS_15FloatRoundStyleE2ESK_EENS1_15EpilogueDefaultEEEEEvvEEEEvNT_6ParamsE,@"STO_CUDA_ENTRY STV_DEFAULT"
_ZN7cutlass13device_kernelINS_4gemm6kernel13GemmUniversalIN4cute5tupleIJiiiiEEENS1_10collective13CollectiveMmaINS1_34MainloopSm90TmaGmmaWarpSpecializedILi12ENS5_IJNS4_1CILi2EEENSA_ILi1EEESC_EEENS1_32KernelTmaWarpSpecializedPingpongEEENS5_IJNSA_ILi64EEENSA_ILi8EEENSA_ILi128EEEEEENS_6half_tENS5_IJlSC_lEEESK_SL_NS4_8TiledMMAINS4_8MMA_AtomIJNS4_4SM904GMMA24MMA_64x8x16_F32F16F16_SSILNSP_5MajorE0ELSR_0ELNSP_7ScaleInE1ELSS_1EEEEEENS4_6LayoutINS5_IJSC_SC_SC_EEENS5_IJNSA_ILi0EEESX_SX_EEEEENS5_IJNS4_10UnderscoreES10_S10_EEEEENS4_13SM90_TMA_LOADENS4_14ComposedLayoutINS4_7SwizzleILi3ELi4ELi3EEENS4_18smem_ptr_flag_bitsILi16EEENSV_INS5_IJSH_SG_EEENS5_IJSG_SC_EEEEEEEvNS4_8identityENS4_23SM90_TMA_LOAD_MULTICASTES1C_vS1D_EENS_8epilogue10collective6detail29Sm90TmaWarpSpecializedAdapterINS1H_15DefaultEpilogueISK_SL_SL_NS1G_6thread17LinearCombinationISK_Li1EffLNS1L_9ScaleType4KindE0ELNS_15FloatRoundStyleE2ESK_EENS1_15EpilogueDefaultEEEEEvvEEEEvNT_6ParamsE:
[----:B------:R-:W0:Y:S01]  /*0000*/  LDC R1, c[0x0][0x28] ;  /* 0x00000a00ff017b82 */ /* 0x000e220000000800 */
[----:B------:R-:W1:Y:S01]  /*0010*/  S2R R3, SR_TID.X ;  /* 0x0000000000037919 */ /* 0x000e620000002100 */
[----:B------:R-:W-:Y:S01]  /*0020*/  ELECT P0, URZ, PT ;  /* 0x00000000003f782f */ /* 0x000fe20003800000 */
[----:B------:R-:W-:Y:S01]  /*0030*/  BSSY B0, `(.L_x_0) ;  /* 0x000000f000007945 */ /* 0x000fe20003800000 */
[--C-:B-1----:R-:W-:Y:S02]  /*0040*/  SHF.R.U32.HI R0, RZ, 0x5, R3.reuse ;  /* 0x00000005ff007819 */ /* 0x102fe40000011603 */
[----:B------:R-:W-:-:S03]  /*0050*/  SHF.R.U32.HI R6, RZ, 0x7, R3 ;  /* 0x00000007ff067819 */ /* 0x000fc60000011603 */
[----:B------:R-:W1:Y:S04]  /*0060*/  SHFL.IDX PT, R5, R0, RZ, 0x1f ;  /* 0x00001fff00057589 */ /* 0x000e6800000e0000 */
[----:B------:R2:W3:Y:S01]  /*0070*/  SHFL.IDX PT, R10, R6, RZ, 0x1f ;  /* 0x00001fff060a7589 */ /* 0x0004e200000e0000 */
[----:B-1----:R-:W-:-:S13]  /*0080*/  ISETP.NE.OR P0, PT, R5, RZ, !P0 ;  /* 0x000000ff0500720c */ /* 0x002fda0004705670 */
[----:B0-23--:R-:W-:Y:S05]  /*0090*/  @P0 BRA `(.L_x_1) ;  /* 0x0000000000200947 */ /* 0x00dfea0003800000 */
[----:B------:R-:W-:Y:S02]  /*00a0*/  ULDC.64 UR4, c[0x0][0x198] ;  /* 0x0000660000047ab9 */ /* 0x000fe40000000a00 */
[----:B------:R-:W-:Y:S02]  /*00b0*/  UIADD3 UR6, UP0, UR4, 0xf0, URZ ;  /* 0x000000f004067890 */ /* 0x000fe4000ff1e03f */
[----:B------:R-:W-:Y:S02]  /*00c0*/  UIADD3 UR4, UP1, UR4, 0x1f0, URZ ;  /* 0x000001f004047890 */ /* 0x000fe4000ff3e03f */
[----:B------:R-:W-:Y:S02]  /*00d0*/  UIADD3.X UR7, URZ, UR5, URZ, UP0, !UPT ;  /* 0x000000053f077290 */ /* 0x000fe400087fe43f */
[----:B------:R-:W-:-:S07]  /*00e0*/  UIADD3.X UR5, URZ, UR5, URZ, UP1, !UPT ;  /* 0x000000053f057290 */ /* 0x000fce0008ffe43f */
[----:B------:R0:W-:Y:S02]  /*00f0*/  UTMACCTL.PF [UR6] ;  /* 0x00000000060079b9 */ /* 0x0001e40008040000 */
[----:B------:R0:W-:Y:S02]  /*0100*/  UTMACCTL.PF [UR4] ;  /* 0x00000000040079b9 */ /* 0x0001e40008040000 */
[----:B0-----:R-:W-:Y:S01]  /*0110*/  NOP ;  /* 0x0000000000007918 */ /* 0x001fe20000000000 */
.L_x_1:
[----:B------:R-:W-:Y:S05]  /*0120*/  BSYNC B0 ;  /* 0x0000000000007941 */ /* 0x000fea0003800000 */
.L_x_0:
[----:B------:R-:W0:Y:S02]  /*0130*/  SHFL.IDX PT, R8, R0, RZ, 0x1f ;  /* 0x00001fff00087589 */ /* 0x000e2400000e0000 */
[----:B0-----:R-:W-:-:S13]  /*0140*/  ISETP.NE.AND P0, PT, R8, RZ, PT ;  /* 0x000000ff0800720c */ /* 0x001fda0003f05270 */
[----:B------:R-:W-:Y:S05]  /*0150*/  @P0 BRA `(.L_x_2) ;  /* 0x0000000000a40947 */ /* 0x000fea0003800000 */
[----:B------:R-:W-:Y:S01]  /*0160*/  ELECT P0, URZ, PT ;  /* 0x00000000003f782f */ /* 0x000fe20003800000 */
[----:B------:R-:W-:-:S12]  /*0170*/  BSSY B0, `(.L_x_2) ;  /* 0x0000027000007945 */ /* 0x000fd80003800000 */
[----:B------:R-:W-:Y:S05]  /*0180*/  @!P0 BRA `(.L_x_3) ;  /* 0x0000000000948947 */ /* 0x000fea0003800000 */
[----:B------:R-:W0:Y:S01]  /*0190*/  S2UR UR8, SR_CgaCtaId ;  /* 0x00000000000879c3 */ /* 0x000e220000008800 */
[----:B------:R-:W-:Y:S01]  /*01a0*/  UMOV UR4, 0x400 ;  /* 0x0000040000047882 */ /* 0x000fe20000000000 */
[----:B------:R-:W-:Y:S01]  /*01b0*/  UMOV UR5, 0x1 ;  /* 0x0000000100057882 */ /* 0x000fe20000000000 */
[----:B------:R-:W-:Y:S02]  /*01c0*/  UMOV UR6, 0x2 ;  /* 0x0000000200067882 */ /* 0x000fe40000000000 */
[----:B------:R-:W-:-:S04]  /*01d0*/  UIADD3 UR6, -UR6, 0x100000, URZ ;  /* 0x0010000006067890 */ /* 0x000fc8000fffe13f */
[----:B------:R-:W-:Y:S02]  /*01e0*/  USHF.L.U32 UR7, UR6, 0xb, URZ ;  /* 0x0000000b06077899 */ /* 0x000fe4000800063f */
[----:B------:R-:W-:Y:S02]  /*01f0*/  USHF.L.U32 UR6, UR6, 0x1, URZ ;  /* 0x0000000106067899 */ /* 0x000fe4000800063f */
[----:B0-----:R-:W-:Y:S02]  /*0200*/  ULEA UR8, UR8, UR4, 0x18 ;  /* 0x0000000408087291 */ /* 0x001fe4000f8ec03f */
[----:B------:R-:W-:-:S04]  /*0210*/  UIADD3 UR4, -UR5, 0x100000, URZ ;  /* 0x0010000005047890 */ /* 0x000fc8000fffe13f */
[----:B------:R-:W-:Y:S02]  /*0220*/  USHF.L.U32 UR5, UR4, 0xb, URZ ;  /* 0x0000000b04057899 */ /* 0x000fe4000800063f */
[----:B------:R-:W-:Y:S01]  /*0230*/  USHF.L.U32 UR4, UR4, 0x1, URZ ;  /* 0x0000000104047899 */ /* 0x000fe2000800063f */
[----:B------:R-:W0:Y:S11]  /*0240*/  FENCE.VIEW.ASYNC.S ;  /* 0x00000000000073c6 */ /* 0x000e360000000000 */
[----:B0-----:R0:W1:Y:S01]  /*0250*/  SYNCS.EXCH.64 URZ, [UR8], UR4 ;  /* 0x00000004083f75b2 */ /* 0x0010620008000100 */
[----:B------:R0:W2:Y:S01]  /*0260*/  SYNCS.EXCH.64 URZ, [UR8+0x60], UR6 ;  /* 0x00006006083f75b2 */ /* 0x0000a20008000100 */
[----:B------:R0:W3:Y:S01]  /*0270*/  SYNCS.EXCH.64 URZ, [UR8+0x8], UR4 ;  /* 0x00000804083f75b2 */ /* 0x0000e20008000100 */
[----:B------:R0:W4:Y:S01]  /*0280*/  SYNCS.EXCH.64 URZ, [UR8+0x68], UR6 ;  /* 0x00006806083f75b2 */ /* 0x0001220008000100 */
[----:B------:R0:W0:Y:S01]  /*0290*/  SYNCS.EXCH.64 URZ, [UR8+0x10], UR4 ;  /* 0x00001004083f75b2 */ /* 0x0000220008000100 */
        /* <DEDUP_REMOVED lines=19> */
[----:B-1----:R-:W-:Y:S01]  /*03d0*/  NOP ;  /* 0x0000000000007918 */ /* 0x002fe20000000000 */
.L_x_3:
[----:B0-----:R-:W-:Y:S05]  /*03e0*/  BSYNC B0 ;  /* 0x0000000000007941 */ /* 0x001fea0003800000 */
.L_x_2:
[----:B------:R-:W0:Y:S01]  /*03f0*/  S2UR UR12, SR_CTAID.X ;  /* 0x00000000000c79c3 */ /* 0x000e220000002500 */
[----:B------:R-:W1:Y:S01]  /*0400*/  SHFL.IDX PT, R9, R0, RZ, 0x1f ;  /* 0x00001fff00097589 */ /* 0x000e6200000e0000 */
[----:B------:R-:W-:Y:S02]  /*0410*/  SHF.R.S32.HI R2, RZ, 0x1f, R3 ;  /* 0x0000001fff027819 */ /* 0x000fe40000011403 */
[----:B------:R-:W-:Y:S01]  /*0420*/  ELECT P0, URZ, PT ;  /* 0x00000000003f782f */ /* 0x000fe20003800000 */
[----:B------:R-:W-:Y:S01]  /*0430*/  NOP ;  /* 0x0000000000007918 */ /* 0x000fe20000000000 */
[----:B------:R5:W2:Y:S01]  /*0440*/  SHFL.IDX PT, R12, R0, RZ, 0x1f ;  /* 0x00001fff000c7589 */ /* 0x000aa200000e0000 */
[----:B------:R-:W-:Y:S01]  /*0450*/  LEA.HI R2, R2, R3, RZ, 0x7 ;  /* 0x0000000302027211 */ /* 0x000fe200078f38ff */
[----:B------:R-:W-:Y:S01]  /*0460*/  ULDC UR4, c[0x0][0x150] ;  /* 0x0000540000047ab9 */ /* 0x000fe20000000800 */
[----:B------:R-:W-:Y:S01]  /*0470*/  ELECT P1, URZ, PT ;  /* 0x00000000003f782f */ /* 0x000fe20003820000 */
[----:B------:R-:W3:Y:S01]  /*0480*/  S2R R4, SR_CTAID.Y ;  /* 0x0000000000047919 */ /* 0x000ee20000002600 */
[----:B------:R-:W-:Y:S01]  /*0490*/  LOP3.LUT R2, R2, 0xffffff80, RZ, 0xc0, !PT ;  /* 0xffffff8002027812 */ /* 0x000fe200078ec0ff */
[----:B------:R-:W4:Y:S01]  /*04a0*/  LDC R15, c[0x0][0x144] ;  /* 0x00005100ff0f7b82 */ /* 0x000f220000000800 */
[----:B------:R-:W-:Y:S01]  /*04b0*/  UMOV UR11, 0x80 ;  /* 0x00000080000b7882 */ /* 0x000fe20000000000 */
[----:B------:R2:W4:Y:S01]  /*04c0*/  SHFL.IDX PT, R17, R6, RZ, 0x1f ;  /* 0x00001fff06117589 */ /* 0x00052200000e0000 */
[----:B------:R-:W-:Y:S01]  /*04d0*/  NOP ;  /* 0x0000000000007918 */ /* 0x000fe20000000000 */
[----:B------:R-:W-:Y:S01]  /*04e0*/  IMAD.IADD R2, R3, 0x1, -R2 ;  /* 0x0000000103027824 */ /* 0x000fe200078e0a02 */
[C---:B------:R-:W-:Y:S01]  /*04f0*/  ISETP.NE.AND P4, PT, R10.reuse, RZ, PT ;  /* 0x000000ff0a00720c */ /* 0x040fe20003f85270 */
[----:B------:R-:W-:-:S02]  /*0500*/  VIADD R38, R10, 0xffffffff ;  /* 0xffffffff0a267836 */ /* 0x000fc40000000000 */
[----:B------:R-:W4:Y:S01]  /*0510*/  LDC R16, c[0x0][0x140] ;  /* 0x00005000ff107b82 */ /* 0x000f220000000800 */
[----:B------:R-:W-:Y:S01]  /*0520*/  SHF.R.S32.HI R7, RZ, 0x1f, R2 ;  /* 0x0000001fff077819 */ /* 0x000fe20000011402 */
[----:B------:R-:W-:Y:S01]  /*0530*/  IMAD.MOV.U32 R27, RZ, RZ, 0x1 ;  /* 0x00000001ff1b7424 */ /* 0x000fe200078e00ff */
[----:B------:R-:W-:Y:S02]  /*0540*/  ISETP.GE.U32.AND P6, PT, R38, 0x2, PT ;  /* 0x000000022600780c */ /* 0x000fe40003fc6070 */
[----:B0-----:R-:W-:Y:S02]  /*0550*/  I2FP.F32.U32 R13, UR12 ;  /* 0x0000000c000d7c45 */ /* 0x001fe40008201000 */
[----:B-1----:R-:W-:Y:S02]  /*0560*/  ISETP.NE.OR P0, PT, R9, RZ, !P0 ;  /* 0x000000ff0900720c */ /* 0x002fe40004705670 */
[----:B------:R-:W-:Y:S01]  /*0570*/  LEA.HI R9, R7, R2, RZ, 0x3 ;  /* 0x0000000207097211 */ /* 0x000fe200078f18ff */
[----:B------:R-:W-:Y:S01]  /*0580*/  FMUL R14, R13, UR4 ;  /* 0x000000040d0e7c20 */ /* 0x000fe20008400000 */
[----:B------:R-:W-:Y:S01]  /*0590*/  SHF.R.S32.HI R13, RZ, 0x1f, R8 ;  /* 0x0000001fff0d7819 */ /* 0x000fe20000011408 */
[----:B------:R-:W-:Y:S01]  /*05a0*/  ULDC UR4, c[0x0][0x154] ;  /* 0x0000550000047ab9 */ /* 0x000fe20000000800 */
[----:B------:R-:W-:-:S02]  /*05b0*/  SHF.R.S32.HI R11, RZ, 0x3, R9 ;  /* 0x00000003ff0b7819 */ /* 0x000fc40000011409 */
[----:B-----5:R-:W-:Y:S01]  /*05c0*/  SHF.R.S32.HI R0, RZ, 0x1f, R9 ;  /* 0x0000001fff007819 */ /* 0x020fe20000011409 */
[----:B------:R-:W0:Y:S01]  /*05d0*/  F2I.U32.TRUNC.NTZ R14, R14 ;  /* 0x0000000e000e7305 */ /* 0x000e22000020f000 */
[----:B------:R-:W-:Y:S02]  /*05e0*/  LEA.HI R13, R13, R8, RZ, 0x2 ;  /* 0x000000080d0d7211 */ /* 0x000fe400078f10ff */
[----:B------:R-:W-:Y:S01]  /*05f0*/  LEA.HI R9, R0, R11, RZ, 0x2 ;  /* 0x0000000b00097211 */ /* 0x000fe200078f10ff */
[----:B------:R-:W-:Y:S01]  /*0600*/  VOTEU.ALL UP1, P0 ;  /* 0x00000000003f7886 */ /* 0x000fe20000020000 */
[----:B--2---:R-:W-:Y:S01]  /*0610*/  ISETP.NE.OR P1, PT, R12, RZ, !P1 ;  /* 0x000000ff0c00720c */ /* 0x004fe20004f25670 */
[----:B------:R-:W-:Y:S01]  /*0620*/  VOTEU.ALL UP0, P0 ;  /* 0x00000000003f7886 */ /* 0x000fe20000000000 */
[----:B------:R-:W-:Y:S02]  /*0630*/  LOP3.LUT R6, R9, 0xfffffffc, RZ, 0xc0, !PT ;  /* 0xfffffffc09067812 */ /* 0x000fe400078ec0ff */
[----:B------:R-:W-:Y:S01]  /*0640*/  LOP3.LUT R13, R13, 0x3ffffffc, RZ, 0xc0, !PT ;  /* 0x3ffffffc0d0d7812 */ /* 0x000fe200078ec0ff */
[----:B------:R-:W1:Y:S01]  /*0650*/  @!UP1 S2UR UR7, SR_CgaCtaId ;  /* 0x00000000000799c3 */ /* 0x000e620000008800 */
[----:B---3--:R-:W-:Y:S01]  /*0660*/  I2FP.F32.U32 R9, R4 ;  /* 0x0000000400097245 */ /* 0x008fe20000201000 */
[----:B------:R-:W-:Y:S01]  /*0670*/  IMAD.IADD R6, R11, 0x1, -R6 ;  /* 0x000000010b067824 */ /* 0x000fe200078e0a06 */
[----:B------:R-:W-:Y:S01]  /*0680*/  SHF.R.S32.HI R0, RZ, 0x1f, R5 ;  /* 0x0000001fff007819 */ /* 0x000fe20000011405 */
[----:B------:R-:W-:Y:S01]  /*0690*/  IMAD.IADD R13, R8, 0x1, -R13 ;  /* 0x00000001080d7824 */ /* 0x000fe200078e0a0d */
[----:B------:R-:W-:Y:S01]  /*06a0*/  @!UP1 UMOV UR6, 0x400 ;  /* 0x0000040000069882 */ /* 0x000fe20000000000 */
[----:B0-----:R-:W-:-:S02]  /*06b0*/  IMAD.MOV R14, RZ, RZ, -R14 ;  /* 0x000000ffff0e7224 */ /* 0x001fc400078e0a0e */
[----:B------:R-:W-:Y:S01]  /*06c0*/  FMUL R12, R9, UR4 ;  /* 0x00000004090c7c20 */ /* 0x000fe20008400000 */
[----:B------:R-:W-:Y:S01]  /*06d0*/  IMAD R6, R13, 0x4, R6 ;  /* 0x000000040d067824 */ /* 0x000fe200078e0206 */
[----:B------:R-:W-:Y:S01]  /*06e0*/  VOTEU.ALL UP2, P1 ;  /* 0x00000000003f7886 */ /* 0x000fe20000840000 */
[----:B----4-:R-:W-:Y:S01]  /*06f0*/  IMAD R14, R15, R14, UR12 ;  /* 0x0000000c0f0e7e24 */ /* 0x010fe2000f8e020e */
[----:B------:R-:W-:Y:S01]  /*0700*/  LEA.HI R0, R0, R5, RZ, 0x2 ;  /* 0x0000000500007211 */ /* 0x000fe200078f10ff */
[----:B------:R-:W0:Y:S01]  /*0710*/  LDC R15, c[0x0][0x148] ;  /* 0x00005200ff0f7b82 */ /* 0x000e220000000800 */
[----:B------:R-:W-:Y:S01]  /*0720*/  LEA.HI R8, R6, R6, RZ, 0x1 ;  /* 0x0000000606087211 */ /* 0x000fe200078f08ff */
[----:B------:R-:W2:Y:S01]  /*0730*/  F2I.U32.TRUNC.NTZ R12, R12 ;  /* 0x0000000c000c7305 */ /* 0x000ea2000020f000 */
[----:B------:R-:W-:Y:S01]  /*0740*/  LOP3.LUT R0, R0, 0xfffffffc, RZ, 0xc0, !PT ;  /* 0xfffffffc00007812 */ /* 0x000fe200078ec0ff */
[----:B------:R-:W-:Y:S01]  /*0750*/  IMAD.SHL.U32 R9, R6, 0x4, RZ ;  /* 0x0000000406097824 */ /* 0x000fe200078e00ff */
[----:B------:R-:W-:Y:S01]  /*0760*/  LOP3.LUT R11, R8, 0xfffffffe, RZ, 0xc0, !PT ;  /* 0xfffffffe080b7812 */ /* 0x000fe200078ec0ff */
[----:B------:R-:W-:Y:S01]  /*0770*/  UMOV UR4, 0x20 ;  /* 0x0000002000047882 */ /* 0x000fe20000000000 */
[----:B------:R-:W-:Y:S01]  /*0780*/  @!UP2 UMOV UR9, 0x400 ;  /* 0x000004000009a882 */ /* 0x000fe20000000000 */
[----:B------:R-:W3:Y:S01]  /*0790*/  @!UP2 S2UR UR10, SR_CgaCtaId ;  /* 0x00000000000aa9c3 */ /* 0x000ee20000008800 */
[----:B------:R-:W-:Y:S01]  /*07a0*/  IMAD.IADD R0, R5, 0x1, -R0 ;  /* 0x0000000105007824 */ /* 0x000fe200078e0a00 */
[----:B------:R-:W-:-:S04]  /*07b0*/  @!UP1 UIADD3 UR4, -UR4, 0x100000, URZ ;  /* 0x0010000004049890 */ /* 0x000fc8000fffe13f */
[----:B------:R-:W-:Y:S02]  /*07c0*/  @!UP1 USHF.L.U32 UR5, UR4, 0xb, URZ ;  /* 0x0000000b04059899 */ /* 0x000fe4000800063f */
[----:B------:R-:W-:Y:S01]  /*07d0*/  @!UP1 USHF.L.U32 UR4, UR4, 0x1, URZ ;  /* 0x0000000104049899 */ /* 0x000fe2000800063f */
[C---:B------:R-:W-:Y:S01]  /*07e0*/  IMAD.IADD R11, R6.reuse, 0x1, -R11 ;  /* 0x00000001060b7824 */ /* 0x040fe200078e0a0b */
[----:B-1----:R-:W-:Y:S01]  /*07f0*/  @!UP1 ULEA UR8, UR7, UR6, 0x18 ;  /* 0x0000000607089291 */ /* 0x002fe2000f8ec03f */
[----:B------:R-:W-:Y:S01]  /*0800*/  LOP3.LUT R26, R6, 0xc, R9, 0x78, !PT ;  /* 0x0000000c061a7812 */ /* 0x000fe200078e7809 */
[----:B------:R-:W-:-:S04]  /*0810*/  @!UP2 UIADD3 UR6, -UR11, 0x100000, URZ ;  /* 0x001000000b06a890 */ /* 0x000fc8000fffe13f */
[----:B------:R-:W-:Y:S02]  /*0820*/  @!UP2 USHF.L.U32 UR7, UR6, 0xb, URZ ;  /* 0x0000000b0607a899 */ /* 0x000fe4000800063f */
[----:B------:R-:W-:Y:S01]  /*0830*/  @!UP2 USHF.L.U32 UR6, UR6, 0x1, URZ ;  /* 0x000000010606a899 */ /* 0x000fe2000800063f */
[----:B------:R-:W-:Y:S01]  /*0840*/  ISETP.EQ.U32.AND P2, PT, R16, 0x1, PT ;  /* 0x000000011000780c */ /* 0x000fe20003f42070 */
[----:B------:R-:W-:Y:S01]  /*0850*/  VOTEU.ALL UP3, P1 ;  /* 0x00000000003f7886 */ /* 0x000fe20000860000 */
[----:B------:R-:W-:Y:S01]  /*0860*/  ISETP.NE.AND P3, PT, R11, R14, PT ;  /* 0x0000000e0b00720c */ /* 0x000fe20003f65270 */
[----:B--2---:R-:W-:Y:S01]  /*0870*/  IMAD.MOV R20, RZ, RZ, -R12 ;  /* 0x000000ffff147224 */ /* 0x004fe200078e0a0c */
[----:B------:R-:W-:Y:S01]  /*0880*/  VOTEU.ALL UP4, P1 ;  /* 0x00000000003f7886 */ /* 0x000fe20000880000 */
[----:B------:R-:W-:Y:S01]  /*0890*/  VOTEU.ALL UP5, P1 ;  /* 0x00000000003f7886 */ /* 0x000fe200008a0000 */
[----:B------:R-:W-:Y:S01]  /*08a0*/  VOTEU.ALL UP1, P0 ;  /* 0x00000000003f7886 */ /* 0x000fe20000020000 */
[----:B------:R-:W-:Y:S01]  /*08b0*/  LOP3.LUT P0, RZ, R2, 0x7, RZ, 0xc0, !PT ;  /* 0x0000000702ff7812 */ /* 0x000fe2000780c0ff */
[----:B0-----:R-:W-:Y:S01]  /*08c0*/  IMAD R9, R15, R20, R4 ;  /* 0x000000140f097224 */ /* 0x001fe200078e0204 */
[----:B------:R-:W0:Y:S02]  /*08d0*/  FENCE.VIEW.ASYNC.S ;  /* 0x00000000000073c6 */ /* 0x000e240000000000 */
[----:B0-----:R0:W1:Y:S01]  /*08e0*/  @!UP0 SYNCS.EXCH.64 URZ, [UR8+0xf0], UR4 ;  /* 0x0000f004083f85b2 */ /* 0x0010620008000100 */
[----:B------:R-:W-:-:S02]  /*08f0*/  ISETP.LT.U32.AND P0, PT, R26, 0x2, !P0 ;  /* 0x000000021a00780c */ /* 0x000fc40004701070 */
[----:B------:R-:W-:Y:S02]  /*0900*/  R2UR UR45, R17 ;  /* 0x00000000112d72ca */ /* 0x000fe400000e0000 */
[----:B------:R-:W-:Y:S01]  /*0910*/  @P3 LEA.HI R6, R26, R26, RZ, 0x1 ;  /* 0x0000001a1a063211 */ /* 0x000fe200078f08ff */
[----:B---3--:R-:W-:Y:S01]  /*0920*/  @!UP2 ULEA UR9, UR10, UR9, 0x18 ;  /* 0x000000090a09a291 */ /* 0x008fe2000f8ec03f */
[----:B------:R-:W-:Y:S01]  /*0930*/  VOTEU.ALL UP2, P1 ;  /* 0x00000000003f7886 */ /* 0x000fe20000840000 */
[C---:B------:R-:W-:Y:S02]  /*0940*/  ISETP.NE.AND P1, PT, R0.reuse, 0x3, PT ;  /* 0x000000030000780c */ /* 0x040fe40003f25270 */
[----:B------:R-:W-:Y:S02]  /*0950*/  @P3 SHF.R.S32.HI R6, RZ, 0x1, R6 ;  /* 0x00000001ff063819 */ /* 0x000fe40000011406 */
[----:B------:R-:W-:Y:S01]  /*0960*/  ISETP.EQ.OR P1, PT, R0, RZ, !P1 ;  /* 0x000000ff0000720c */ /* 0x000fe20004f22670 */
[----:B------:R0:W2:Y:S01]  /*0970*/  @!UP1 SYNCS.EXCH.64 URZ, [UR8+0xf8], UR4 ;  /* 0x0000f804083f95b2 */ /* 0x0000a20008000100 */
[----:B------:R-:W-:Y:S01]  /*0980*/  @P3 ISETP.NE.AND P5, PT, R6, R9, PT ;  /* 0x000000090600320c */ /* 0x000fe20003fa5270 */
[----:B------:R-:W-:Y:S01]  /*0990*/  NOP ;  /* 0x0000000000007918 */ /* 0x000fe20000000000 */
[----:B------:R-:W-:-:S02]  /*09a0*/  ISETP.EQ.AND P1, PT, R10, RZ, P1 ;  /* 0x000000ff0a00720c */ /* 0x000fc40000f22270 */
[----:B------:R-:W-:Y:S02]  /*09b0*/  SEL R6, RZ, 0x1, !P0 ;  /* 0x00000001ff067807 */ /* 0x000fe40004000000 */
[----:B------:R-:W-:Y:S02]  /*09c0*/  @P3 SEL R27, RZ, 0x1, P5 ;  /* 0x00000001ff1b3807 */ /* 0x000fe40002800000 */
[----:B------:R-:W-:Y:S02]  /*09d0*/  SEL R16, RZ, 0x1, !P1 ;  /* 0x00000001ff107807 */ /* 0x000fe40004800000 */
[----:B------:R-:W-:Y:S02]  /*09e0*/  LOP3.LUT R27, R27, R6, RZ, 0xc0, !PT ;  /* 0x000000061b1b7212 */ /* 0x000fe400078ec0ff */
[----:B------:R-:W-:Y:S01]  /*09f0*/  SEL R16, R16, 0x2, P6 ;  /* 0x0000000210107807 */ /* 0x000fe20003000000 */
[----:B------:R0:W3:Y:S01]  /*0a00*/  @!UP2 SYNCS.EXCH.64 URZ, [UR9+0xd0], UR6 ;  /* 0x0000d006093fa5b2 */ /* 0x0000e20008000100 */
[----:B------:R0:W4:Y:S01]  /*0a10*/  @!UP3 SYNCS.EXCH.64 URZ, [UR9+0xd8], UR6 ;  /* 0x0000d806093fb5b2 */ /* 0x0001220008000100 */
[----:B------:R0:W0:Y:S01]  /*0a20*/  @!UP4 SYNCS.EXCH.64 URZ, [UR9+0xe0], UR6 ;  /* 0x0000e006093fc5b2 */ /* 0x0000220008000100 */
[----:B------:R0:W0:Y:S01]  /*0a30*/  @!UP5 SYNCS.EXCH.64 URZ, [UR9+0xe8], UR6 ;  /* 0x0000e806093fd5b2 */ /* 0x0000220008000100 */
[----:B------:R-:W-:Y:S01]  /*0a40*/  NOP ;  /* 0x0000000000007918 */ /* 0x000fe20000000000 */
[----:B-1----:R-:W-:Y:S05]  /*0a50*/  @!P2 BRA `(.L_x_4) ;  /* 0x000000000008a947 */ /* 0x002fea0003800000 */
[----:B0-234-:R-:W-:Y:S01]  /*0a60*/  UCGABAR_ARV ;  /* 0x00000000000079c7 */ /* 0x01dfe20008000000 */
[----:B------:R-:W-:Y:S05]  /*0a70*/  BRA `(.L_x_5) ;  /* 0x0000000000047947 */ /* 0x000fea0003800000 */
.L_x_4:
[----:B0-234-:R-:W-:Y:S01]  /*0a80*/  NOP ;  /* 0x0000000000007918 */ /* 0x01dfe20000000000 */
.L_x_5:
[----:B------:R-:W-:Y:S01]  /*0a90*/  ULDC.64 UR4, c[0x0][0x598] ;  /* 0x0001660000047ab9 */ /* 0x000fe20000000a00 */
[----:B------:R-:W-:Y:S01]  /*0aa0*/  ULDC.64 UR50, c[0x0][0x208] ;  /* 0x0000820000327ab9 */ /* 0x000fe20000000a00 */
[----:B------:R-:W-:-:S04]  /*0ab0*/  ISETP.NE.U32.AND P0, PT, RZ, UR4, PT ;  /* 0x00000004ff007c0c */ /* 0x000fc8000bf05070 */
[----:B------:R-:W-:-:S13]  /*0ac0*/  ISETP.NE.AND.EX P0, PT, RZ, UR5, PT, P0 ;  /* 0x00000005ff007c0c */ /* 0x000fda000bf05300 */
[----:B------:R-:W-:Y:S05]  /*0ad0*/  @!P0 BRA `(.L_x_6) ;  /* 0x00000000001c8947 */ /* 0x000fea0003800000 */
[----:B------:R-:W0:Y:S02]  /*0ae0*/  LDC.64 R8, c[0x0][0x598] ;  /* 0x00016600ff087b82 */ /* 0x000e240000000a00 */
[----:B0-----:R-:W2:Y:S02]  /*0af0*/  LDG.E.64 R8, desc[UR50][R8.64] ;  /* 0x0000003208087981 */ /* 0x001ea4000c1e1b00 */
[----:B--2---:R-:W-:-:S04]  /*0b00*/  ISETP.NE.U32.AND P0, PT, R8, RZ, PT ;  /* 0x000000ff0800720c */ /* 0x004fc80003f05070 */
[----:B------:R-:W-:-:S13]  /*0b10*/  ISETP.NE.AND.EX P0, PT, R9, RZ, PT, P0 ;  /* 0x000000ff0900720c */ /* 0x000fda0003f05300 */
[----:B------:R-:W-:Y:S05]  /*0b20*/  @!P0 BRA `(.L_x_6) ;  /* 0x0000000000088947 */ /* 0x000fea0003800000 */
[----:B------:R0:W5:Y:S01]  /*0b30*/  LD.E R28, desc[UR50][R8.64] ;  /* 0x00000032081c7980 */ /* 0x000162000c101900 */
[----:B------:R-:W-:Y:S05]  /*0b40*/  BRA `(.L_x_7) ;  /* 0x0000000000247947 */ /* 0x000fea0003800000 */
.L_x_6:
[----:B------:R-:W-:Y:S02]  /*0b50*/  ULDC.64 UR4, c[0x0][0x588] ;  /* 0x0001620000047ab9 */ /* 0x000fe40000000a00 */
[----:B------:R-:W-:-:S04]  /*0b60*/  ISETP.NE.U32.AND P0, PT, RZ, UR4, PT ;  /* 0x00000004ff007c0c */ /* 0x000fc8000bf05070 */
[----:B------:R-:W-:-:S13]  /*0b70*/  ISETP.NE.AND.EX P0, PT, RZ, UR5, PT, P0 ;  /* 0x00000005ff007c0c */ /* 0x000fda000bf05300 */
[----:B------:R-:W-:Y:S05]  /*0b80*/  @!P0 BRA `(.L_x_8) ;  /* 0x00000000000c8947 */ /* 0x000fea0003800000 */
[----:B------:R-:W0:Y:S02]  /*0b90*/  LDC.64 R28, c[0x0][0x588] ;  /* 0x00016200ff1c7b82 */ /* 0x000e240000000a00 */
[----:B0-----:R1:W5:Y:S01]  /*0ba0*/  LDG.E R28, desc[UR50][R28.64] ;  /* 0x000000321c1c7981 */ /* 0x001362000c1e1900 */
[----:B------:R-:W-:Y:S05]  /*0bb0*/  BRA `(.L_x_7) ;  /* 0x0000000000087947 */ /* 0x000fea0003800000 */
.L_x_8:
[----:B------:R-:W-:Y:S02]  /*0bc0*/  ULDC UR4, c[0x0][0x580] ;  /* 0x0001600000047ab9 */ /* 0x000fe40000000800 */
[----:B------:R-:W-:-:S07]  /*0bd0*/  IMAD.U32 R28, RZ, RZ, UR4 ;  /* 0x00000004ff1c7e24 */ /* 0x000fce000f8e00ff */
.L_x_7:
[----:B------:R-:W-:Y:S02]  /*0be0*/  ULDC.64 UR4, c[0x0][0x5a0] ;  /* 0x0001680000047ab9 */ /* 0x000fe40000000a00 */
[----:B------:R-:W-:-:S04]  /*0bf0*/  ISETP.NE.U32.AND P0, PT, RZ, UR4, PT ;  /* 0x00000004ff007c0c */ /* 0x000fc8000bf05070 */
[----:B------:R-:W-:-:S13]  /*0c00*/  ISETP.NE.AND.EX P0, PT, RZ, UR5, PT, P0 ;  /* 0x00000005ff007c0c */ /* 0x000fda000bf05300 */
[----:B------:R-:W-:Y:S05]  /*0c10*/  @!P0 BRA `(.L_x_9) ;  /* 0x00000000001c8947 */ /* 0x000fea0003800000 */
[----:B0-----:R-:W0:Y:S02]  /*0c20*/  LDC.64 R8, c[0x0][0x5a0] ;  /* 0x00016800ff087b82 */ /* 0x001e240000000a00 */
[----:B0-----:R-:W2:Y:S02]  /*0c30*/  LDG.E.64 R8, desc[UR50][R8.64] ;  /* 0x0000003208087981 */ /* 0x001ea4000c1e1b00 */
[----:B--2---:R-:W-:-:S04]  /*0c40*/  ISETP.NE.U32.AND P0, PT, R8, RZ, PT ;  /* 0x000000ff0800720c */ /* 0x004fc80003f05070 */
[----:B------:R-:W-:-:S13]  /*0c50*/  ISETP.NE.AND.EX P0, PT, R9, RZ, PT, P0 ;  /* 0x000000ff0900720c */ /* 0x000fda0003f05300 */
[----:B------:R-:W-:Y:S05]  /*0c60*/  @!P0 BRA `(.L_x_9) ;  /* 0x0000000000088947 */ /* 0x000fea0003800000 */
[----:B-1----:R0:W5:Y:S01]  /*0c70*/  LD.E R29, desc[UR50][R8.64] ;  /* 0x00000032081d7980 */ /* 0x002162000c101900 */
[----:B------:R-:W-:Y:S05]  /*0c80*/  BRA `(.L_x_10) ;  /* 0x0000000000247947 */ /* 0x000fea0003800000 */
.L_x_9:
[----:B------:R-:W-:Y:S02]  /*0c90*/  ULDC.64 UR4, c[0x0][0x590] ;  /* 0x0001640000047ab9 */ /* 0x000fe40000000a00 */
[----:B------:R-:W-:-:S04]  /*0ca0*/  ISETP.NE.U32.AND P0, PT, RZ, UR4, PT ;  /* 0x00000004ff007c0c */ /* 0x000fc8000bf05070 */
[----:B------:R-:W-:-:S13]  /*0cb0*/  ISETP.NE.AND.EX P0, PT, RZ, UR5, PT, P0 ;  /* 0x00000005ff007c0c */ /* 0x000fda000bf05300 */
[----:B------:R-:W-:Y:S05]  /*0cc0*/  @!P0 BRA `(.L_x_11) ;  /* 0x00000000000c8947 */ /* 0x000fea0003800000 */
[----:B0-----:R-:W1:Y:S02]  /*0cd0*/  LDC.64 R8, c[0x0][0x590] ;  /* 0x00016400ff087b82 */ /* 0x001e640000000a00 */
[----:B-1----:R1:W5:Y:S01]  /*0ce0*/  LDG.E R29, desc[UR50][R8.64] ;  /* 0x00000032081d7981 */ /* 0x002362000c1e1900 */
[----:B------:R-:W-:Y:S05]  /*0cf0*/  BRA `(.L_x_10) ;  /* 0x0000000000087947 */ /* 0x000fea0003800000 */
.L_x_11:
[----:B------:R-:W-:Y:S02]  /*0d00*/  ULDC UR4, c[0x0][0x584] ;  /* 0x0001610000047ab9 */ /* 0x000fe40000000800 */
[----:B-1----:R-:W-:-:S07]  /*0d10*/  IMAD.U32 R29, RZ, RZ, UR4 ;  /* 0x00000004ff1d7e24 */ /* 0x002fce000f8e00ff */
.L_x_10:
[----:B------:R-:W2:Y:S01]  /*0d20*/  LDC R19, c[0x0][0x65c] ;  /* 0x00019700ff137b82 */ /* 0x000ea20000000800 */
[----:B------:R-:W-:Y:S01]  /*0d30*/  ULDC UR4, c[0x0][0x28c] ;  /* 0x0000a30000047ab9 */ /* 0x000fe20000000800 */
[----:B------:R-:W-:Y:S01]  /*0d40*/  ISETP.NE.AND P0, PT, R10, 0x2, PT ;  /* 0x000000020a00780c */ /* 0x000fe20003f05270 */
[----:B------:R-:W-:Y:S01]  /*0d50*/  UIADD3 UR4, UR4, 0x7f, URZ ;  /* 0x0000007f04047890 */ /* 0x000fe2000fffe03f */
[----:B01----:R-:W-:Y:S01]  /*0d60*/  IMAD.U32 R8, RZ, RZ, UR12 ;  /* 0x0000000cff087e24 */ /* 0x003fe2000f8e00ff */
[----:B------:R-:W-:Y:S01]  /*0d70*/  UMOV UR36, URZ ;  /* 0x0000003f00247c82 */ /* 0x000fe20008000000 */
[----:B------:R-:W-:Y:S01]  /*0d80*/  IMAD.MOV.U32 R9, RZ, RZ, RZ ;  /* 0x000000ffff097224 */ /* 0x000fe200078e00ff */
[----:B------:R-:W-:Y:S01]  /*0d90*/  USHF.R.S32.HI UR5, URZ, 0x1f, UR4 ;  /* 0x0000001f3f057899 */ /* 0x000fe20008011404 */
[----:B------:R-:W-:Y:S01]  /*0da0*/  UMOV UR37, URZ ;  /* 0x0000003f00257c82 */ /* 0x000fe20008000000 */
[----:B------:R-:W-:Y:S02]  /*0db0*/  ULDC.64 UR6, c[0x0][0x650] ;  /* 0x0001940000067ab9 */ /* 0x000fe40000000a00 */
[----:B------:R-:W-:-:S04]  /*0dc0*/  ULEA.HI UR5, UR5, UR4, URZ, 0x7 ;  /* 0x0000000405057291 */ /* 0x000fc8000f8f383f */
[----:B------:R-:W-:Y:S01]  /*0dd0*/  USHF.R.S32.HI UR40, URZ, 0x7, UR5 ;  /* 0x000000073f287899 */ /* 0x000fe20008011405 */
[----:B--2---:R-:W-:-:S04]  /*0de0*/  ISETP.NE.AND P1, PT, R19, 0x1, PT ;  /* 0x000000011300780c */ /* 0x004fc80003f25270 */
[----:B------:R-:W-:-:S09]  /*0df0*/  P2R R5, PR, RZ, 0x2 ;  /* 0x00000002ff057803 */ /* 0x000fd20000000000 */
[----:B------:R-:W0:Y:S01]  /*0e00*/  @P1 LDC R11, c[0x0][0x10] ;  /* 0x00000400ff0b1b82 */ /* 0x000e220000000800 */
[----:B------:R-:W-:Y:S02]  /*0e10*/  @P1 IMAD.MOV.U32 R5, RZ, RZ, RZ ;  /* 0x000000ffff051224 */ /* 0x000fe400078e00ff */
[----:B------:R-:W-:-:S05]  /*0e20*/  @P1 IMAD.MOV.U32 R17, RZ, RZ, RZ ;  /* 0x000000ffff111224 */ /* 0x000fca00078e00ff */
[----:B------:R-:W1:Y:S01]  /*0e30*/  @!P1 LDC R13, c[0x0][0xc] ;  /* 0x00000300ff0d9b82 */ /* 0x000e620000000800 */
[----:B------:R-:W-:Y:S01]  /*0e40*/  ULDC UR38, c[0x0][0xc] ;  /* 0x0000030000267ab9 */ /* 0x000fe20000000800 */
[----:B------:R-:W-:Y:S02]  /*0e50*/  ULDC UR39, c[0x0][0x10] ;  /* 0x0000040000277ab9 */ /* 0x000fe40000000800 */
[----:B------:R-:W-:-:S04]  /*0e60*/  UIMAD.WIDE.U32 UR38, UR38, UR39, URZ ;  /* 0x00000027262672a5 */ /* 0x000fc8000f8e003f */
[----:B------:R-:W2:Y:S01]  /*0e70*/  LDC R24, c[0x0][0x14] ;  /* 0x00000500ff187b82 */ /* 0x000ea20000000800 */
[----:B0-----:R-:W-:-:S04]  /*0e80*/  @P1 IMAD.WIDE.U32 R10, R11, UR12, R4 ;  /* 0x0000000c0b0a1c25 */ /* 0x001fc8000f8e0004 */
[----:B------:R-:W-:Y:S02]  /*0e90*/  @P1 IMAD.IADD R17, R11, 0x1, R17 ;  /* 0x000000010b111824 */ /* 0x000fe400078e0211 */
[----:B------:R-:W-:Y:S02]  /*0ea0*/  @P1 IMAD.MOV.U32 R18, RZ, RZ, R10 ;  /* 0x000000ffff121224 */ /* 0x000fe400078e000a */
[----:B-1----:R-:W-:-:S04]  /*0eb0*/  @!P1 IMAD.WIDE.U32 R8, R4, R13, R8 ;  /* 0x0000000d04089225 */ /* 0x002fc800078e0008 */
[----:B------:R-:W-:Y:S02]  /*0ec0*/  @!P1 IMAD.MOV.U32 R18, RZ, RZ, R8 ;  /* 0x000000ffff129224 */ /* 0x000fe400078e0008 */
[----:B------:R-:W-:Y:S01]  /*0ed0*/  @!P1 IMAD.MOV.U32 R17, RZ, RZ, R9 ;  /* 0x000000ffff119224 */ /* 0x000fe200078e0009 */
[----:B------:R-:W-:Y:S06]  /*0ee0*/  @P0 BRA `(.L_x_12) ;  /* 0x0000000000300947 */ /* 0x000fec0003800000 */
[----:B------:R-:W-:Y:S01]  /*0ef0*/  UISETP.GE.U32.AND UP0, UPT, UR40, 0xc, UPT ;  /* 0x0000000c2800788c */ /* 0x000fe2000bf06070 */
[----:B------:R-:W-:Y:S01]  /*0f00*/  IMAD.MOV.U32 R8, RZ, RZ, R18 ;  /* 0x000000ffff087224 */ /* 0x000fe200078e0012 */
[----:B------:R-:W-:Y:S01]  /*0f10*/  UIMAD.WIDE.U32 UR4, UR40, -0x55555555, URZ ;  /* 0xaaaaaaab280478a5 */ /* 0x000fe2000f8e003f */
[----:B------:R-:W-:Y:S01]  /*0f20*/  IMAD.MOV.U32 R9, RZ, RZ, R17 ;  /* 0x000000ffff097224 */ /* 0x000fe200078e0011 */
[----:B------:R-:W-:Y:S01]  /*0f30*/  UMOV UR37, URZ ;  /* 0x0000003f00257c82 */ /* 0x000fe20008000000 */
[C---:B--2---:R-:W-:Y:S01]  /*0f40*/  IMAD R17, R24.reuse, UR39, RZ ;  /* 0x0000002718117c24 */ /* 0x044fe2000f8e02ff */
[----:B------:R-:W-:Y:S01]  /*0f50*/  USHF.R.U32.HI UR4, URZ, 0x3, UR5 ;  /* 0x000000033f047899 */ /* 0x000fe20008011605 */
[----:B------:R-:W-:-:S03]  /*0f60*/  IMAD.WIDE.U32 R8, R24, UR38, R8 ;  /* 0x0000002618087c25 */ /* 0x000fc6000f8e0008 */
[----:B------:R-:W-:Y:S01]  /*0f70*/  UIMAD UR36, UR4, -0xc, UR40 ;  /* 0xfffffff4042478a4 */ /* 0x000fe2000f8e0228 */
[----:B------:R-:W-:Y:S01]  /*0f80*/  IMAD.IADD R17, R9, 0x1, R17 ;  /* 0x0000000109117824 */ /* 0x000fe200078e0211 */
[----:B------:R-:W-:Y:S01]  /*0f90*/  @UP0 ULOP3.LUT UR37, UR4, 0x1, URZ, 0xc0, !UPT ;  /* 0x0000000104250892 */ /* 0x000fe2000f8ec03f */
[----:B------:R-:W-:-:S11]  /*0fa0*/  IMAD.MOV.U32 R18, RZ, RZ, R8 ;  /* 0x000000ffff127224 */ /* 0x000fd600078e0008 */
.L_x_12:
[----:B------:R-:W-:Y:S01]  /*0fb0*/  ISETP.GE.U32.AND P0, PT, R18, UR6, PT ;  /* 0x0000000612007c0c */ /* 0x000fe2000bf06070 */
[----:B------:R-:W-:Y:S01]  /*0fc0*/  IMAD.MOV.U32 R22, RZ, RZ, -0x1 ;  /* 0xffffffffff167424 */ /* 0x000fe200078e00ff */
[----:B------:R-:W-:Y:S01]  /*0fd0*/  PRMT R6, RZ, 0x7610, R6 ;  /* 0x00007610ff067816 */ /* 0x000fe20000000006 */
[----:B------:R-:W-:Y:S01]  /*0fe0*/  IMAD.MOV.U32 R23, RZ, RZ, -0x1 ;  /* 0xffffffffff177424 */ /* 0x000fe200078e00ff */
[----:B------:R-:W-:Y:S01]  /*0ff0*/  ISETP.GE.U32.AND.EX P0, PT, R17, UR7, PT, P0 ;  /* 0x0000000711007c0c */ /* 0x000fe2000bf06100 */
[----:B------:R-:W-:-:S12]  /*1000*/  IMAD.MOV.U32 R25, RZ, RZ, -0x1 ;  /* 0xffffffffff197424 */ /* 0x000fd800078e00ff */
[----:B------:R-:W-:Y:S05]  /*1010*/  @P0 BRA `(.L_x_13) ;  /* 0x00000004002c0947 */ /* 0x000fea0003800000 */
[----:B------:R-:W0:Y:S01]  /*1020*/  LDC.64 R22, c[0x0][0x628] ;  /* 0x00018a00ff167b82 */ /* 0x000e220000000a00 */
[----:B------:R-:W-:Y:S02]  /*1030*/  IMAD.MOV.U32 R8, RZ, RZ, R18 ;  /* 0x000000ffff087224 */ /* 0x000fe400078e0012 */
[----:B------:R-:W-:-:S05]  /*1040*/  IMAD.MOV.U32 R9, RZ, RZ, R17 ;  /* 0x000000ffff097224 */ /* 0x000fca00078e0011 */
[----:B------:R-:W1:Y:S08]  /*1050*/  LDC R6, c[0x0][0x630] ;  /* 0x00018c00ff067b82 */ /* 0x000e700000000800 */
[----:B------:R-:W3:Y:S01]  /*1060*/  LDC.64 R30, c[0x0][0x620] ;  /* 0x00018800ff1e7b82 */ /* 0x000ee20000000a00 */
[----:B0-----:R-:W-:-:S04]  /*1070*/  ISETP.NE.U32.AND P0, PT, R22, RZ, PT ;  /* 0x000000ff1600720c */ /* 0x001fc80003f05070 */
[----:B------:R-:W-:-:S13]  /*1080*/  ISETP.NE.AND.EX P0, PT, R23, RZ, PT, P0 ;  /* 0x000000ff1700720c */ /* 0x000fda0003f05300 */
[----:B-1-3--:R-:W-:Y:S05]  /*1090*/  @!P0 BRA `(.L_x_14) ;  /* 0x0000000000288947 */ /* 0x00afea0003800000 */
[----:B------:R-:W0:Y:S02]  /*10a0*/  LDC R13, c[0x0][0x634] ;  /* 0x00018d00ff0d7b82 */ /* 0x000e240000000800 */
[----:B0-----:R-:W-:-:S05]  /*10b0*/  IADD3 R13, P0, R18, R13, RZ ;  /* 0x0000000d120d7210 */ /* 0x001fca0007f1e0ff */
[----:B------:R-:W-:-:S04]  /*10c0*/  IMAD.X R21, RZ, RZ, R17, P0 ;  /* 0x000000ffff157224 */ /* 0x000fc800000e0611 */
[----:B------:R-:W-:-:S04]  /*10d0*/  IMAD.WIDE.U32 R8, R21, R22, RZ ;  /* 0x0000001615087225 */ /* 0x000fc800078e00ff */
[----:B------:R-:W-:-:S04]  /*10e0*/  IMAD.WIDE.U32 R10, P0, R13, R23, R8 ;  /* 0x000000170d0a7225 */ /* 0x000fc80007800008 */
[----:B------:R-:W-:-:S04]  /*10f0*/  IMAD.WIDE.U32 R8, R13, R22, RZ ;  /* 0x000000160d087225 */ /* 0x000fc800078e00ff */
[----:B------:R-:W-:Y:S01]  /*1100*/  IMAD.X R13, RZ, RZ, RZ, P0 ;  /* 0x000000ffff0d7224 */ /* 0x000fe200000e06ff */
[----:B------:R-:W-:Y:S01]  /*1110*/  IADD3 RZ, P0, R9, R10, RZ ;  /* 0x0000000a09ff7210 */ /* 0x000fe20007f1e0ff */
[----:B------:R-:W-:-:S04]  /*1120*/  IMAD.MOV.U32 R12, RZ, RZ, R11 ;  /* 0x000000ffff0c7224 */ /* 0x000fc800078e000b */
[----:B------:R-:W-:-:S08]  /*1130*/  IMAD.WIDE.U32.X R8, R21, R23, R12, P0 ;  /* 0x0000001715087225 */ /* 0x000fd000000e040c */
.L_x_14:
[----:B------:R-:W0:Y:S01]  /*1140*/  LDC.64 R32, c[0x0][0x640] ;  /* 0x00019000ff207b82 */ /* 0x000e220000000a00 */
[-CC-:B------:R-:W-:Y:S01]  /*1150*/  SHF.R.U64 R35, R8, R6.reuse, R9.reuse ;  /* 0x0000000608237219 */ /* 0x180fe20000001209 */
[----:B------:R-:W-:Y:S01]  /*1160*/  IMAD.MOV.U32 R8, RZ, RZ, R18 ;  /* 0x000000ffff087224 */ /* 0x000fe200078e0012 */
[----:B------:R-:W-:Y:S02]  /*1170*/  SHF.R.U32.HI R6, RZ, R6, R9 ;  /* 0x00000006ff067219 */ /* 0x000fe40000011609 */
[----:B------:R-:W-:-:S03]  /*1180*/  IADD3 R11, P0, RZ, -R35, RZ ;  /* 0x80000023ff0b7210 */ /* 0x000fc60007f1e0ff */
[----:B------:R-:W1:Y:S02]  /*1190*/  LDC R10, c[0x0][0x618] ;  /* 0x00018600ff0a7b82 */ /* 0x000e640000000800 */
[----:B------:R-:W-:-:S04]  /*11a0*/  IMAD.X R9, RZ, RZ, ~R6, P0 ;  /* 0x000000ffff097224 */ /* 0x000fc800000e0e06 */
[-C--:B------:R-:W-:Y:S02]  /*11b0*/  IMAD R6, R9, R30.reuse, RZ ;  /* 0x0000001e09067224 */ /* 0x080fe400078e02ff */
[----:B------:R-:W3:Y:S01]  /*11c0*/  LDC R12, c[0x0][0x608] ;  /* 0x00018200ff0c7b82 */ /* 0x000ee20000000800 */
[----:B------:R-:W-:Y:S02]  /*11d0*/  IMAD.MOV.U32 R9, RZ, RZ, R17 ;  /* 0x000000ffff097224 */ /* 0x000fe400078e0011 */
[----:B------:R-:W-:-:S05]  /*11e0*/  IMAD.WIDE.U32 R8, R11, R30, R8 ;  /* 0x0000001e0b087225 */ /* 0x000fca00078e0008 */
[----:B------:R-:W4:Y:S01]  /*11f0*/  LDC R22, c[0x0][0x658] ;  /* 0x00019600ff167b82 */ /* 0x000f220000000800 */
[----:B------:R-:W-:Y:S01]  /*1200*/  IMAD R11, R11, R31, R6 ;  /* 0x0000001f0b0b7224 */ /* 0x000fe200078e0206 */
[----:B0-----:R-:W-:Y:S01]  /*1210*/  ISETP.NE.U32.AND P0, PT, R32, RZ, PT ;  /* 0x000000ff2000720c */ /* 0x001fe20003f05070 */
[----:B------:R-:W-:Y:S02]  /*1220*/  IMAD.MOV.U32 R31, RZ, RZ, 0x1 ;  /* 0x00000001ff1f7424 */ /* 0x000fe400078e00ff */
[----:B------:R-:W-:Y:S01]  /*1230*/  IMAD.IADD R9, R9, 0x1, R11 ;  /* 0x0000000109097824 */ /* 0x000fe200078e020b */
[----:B------:R-:W-:Y:S02]  /*1240*/  ISETP.NE.AND.EX P0, PT, R33, RZ, PT, P0 ;  /* 0x000000ff2100720c */ /* 0x000fe40003f05300 */
[----:B------:R-:W0:Y:S02]  /*1250*/  LDC R23, c[0x0][0x648] ;  /* 0x00019200ff177b82 */ /* 0x000e240000000800 */
[----:B-1----:R-:W-:-:S02]  /*1260*/  SHF.R.U64 R37, R8, R10, R9 ;  /* 0x0000000a08257219 */ /* 0x002fc40000001209 */
[----:B------:R-:W-:Y:S01]  /*1270*/  SHF.R.U32.HI R11, RZ, R10, R9 ;  /* 0x0000000aff0b7219 */ /* 0x000fe20000011609 */
[----:B------:R-:W-:-:S03]  /*1280*/  IMAD.MOV.U32 R9, RZ, RZ, -0x1 ;  /* 0xffffffffff097424 */ /* 0x000fc600078e00ff */
[----:B------:R-:W1:Y:S01]  /*1290*/  LDC R25, c[0x0][0x638] ;  /* 0x00018e00ff197b82 */ /* 0x000e620000000800 */
[-CC-:B---3--:R-:W-:Y:S02]  /*12a0*/  SHF.R.U64 R39, R37, R12.reuse, R11.reuse ;  /* 0x0000000c25277219 */ /* 0x188fe4000000120b */
[----:B------:R-:W-:-:S05]  /*12b0*/  SHF.R.U32.HI R11, RZ, R12, R11 ;  /* 0x0000000cff0b7219 */ /* 0x000fca000001160b */
[----:B------:R-:W3:Y:S01]  /*12c0*/  LDC R30, c[0x0][0x610] ;  /* 0x00018400ff1e7b82 */ /* 0x000ee20000000800 */
[-CC-:B----4-:R-:W-:Y:S02]  /*12d0*/  SHF.R.U64 R36, R39, R22.reuse, R11.reuse ;  /* 0x0000001627247219 */ /* 0x190fe4000000120b */
[-C--:B------:R-:W-:Y:S02]  /*12e0*/  SHF.L.U32 R6, R9, R22.reuse, RZ ;  /* 0x0000001609067219 */ /* 0x080fe400000006ff */
[----:B------:R-:W-:Y:S01]  /*12f0*/  SHF.R.U32.HI R9, RZ, R22, R11 ;  /* 0x00000016ff097219 */ /* 0x000fe2000001160b */
[----:B------:R-:W-:Y:S01]  /*1300*/  IMAD.MOV.U32 R8, RZ, RZ, R36 ;  /* 0x000000ffff087224 */ /* 0x000fe200078e0024 */
[----:B------:R-:W-:Y:S01]  /*1310*/  LOP3.LUT R6, RZ, R6, RZ, 0x33, !PT ;  /* 0x00000006ff067212 */ /* 0x000fe200078e33ff */
[----:B------:R-:W4:Y:S01]  /*1320*/  LDC R34, c[0x0][0x600] ;  /* 0x00018000ff227b82 */ /* 0x000f220000000800 */
[----:B------:R-:W-:Y:S05]  /*1330*/  @!P0 BRA `(.L_x_15) ;  /* 0x0000000000288947 */ /* 0x000fea0003800000 */
[----:B------:R-:W2:Y:S02]  /*1340*/  LDC R13, c[0x0][0x64c] ;  /* 0x00019300ff0d7b82 */ /* 0x000ea40000000800 */
[----:B--2---:R-:W-:-:S05]  /*1350*/  IADD3 R13, P0, R13, R36, RZ ;  /* 0x000000240d0d7210 */ /* 0x004fca0007f1e0ff */
        /* <DEDUP_REMOVED lines=8> */
.L_x_15:
[----:B0-----:R-:W-:Y:S01]  /*13e0*/  SHF.R.U64 R9, R8, R23, R9 ;  /* 0x0000001708097219 */ /* 0x001fe20000001209 */
[----:B------:R-:W-:Y:S01]  /*13f0*/  @P1 IMAD R14, R15, R20, R4 ;  /* 0x000000140f0e1224 */ /* 0x000fe200078e0204 */
[----:B------:R-:W-:Y:S01]  /*1400*/  LOP3.LUT R8, R39, R6, RZ, 0xc0, !PT ;  /* 0x0000000627087212 */ /* 0x000fe200078ec0ff */
[----:B----4-:R-:W-:Y:S01]  /*1410*/  VIADD R6, R34, 0xffffffff ;  /* 0xffffffff22067836 */ /* 0x010fe20000000000 */
[----:B------:R-:W-:Y:S01]  /*1420*/  SHF.L.U32 R5, R31, R22, RZ ;  /* 0x000000161f057219 */ /* 0x000fe200000006ff */
[----:B------:R-:W-:-:S03]  /*1430*/  IMAD.MOV R10, RZ, RZ, -R9 ;  /* 0x000000ffff0a7224 */ /* 0x000fc600078e0a09 */
[----:B------:R-:W-:Y:S01]  /*1440*/  LOP3.LUT R4, R37, R6, RZ, 0xc0, !PT ;  /* 0x0000000625047212 */ /* 0x000fe200078ec0ff */
[----:B------:R-:W-:Y:S02]  /*1450*/  IMAD R9, R5, R9, R8 ;  /* 0x0000000905097224 */ /* 0x000fe400078e0208 */
[----:B-1----:R-:W-:Y:S02]  /*1460*/  IMAD R5, R10, R25, R36 ;  /* 0x000000190a057224 */ /* 0x002fe400078e0224 */
[----:B---3--:R-:W-:Y:S02]  /*1470*/  IMAD R22, R9, R30, R14 ;  /* 0x0000001e09167224 */ /* 0x008fe400078e020e */
[----:B------:R-:W-:Y:S02]  /*1480*/  IMAD R5, R5, R34, R4 ;  /* 0x0000002205057224 */ /* 0x000fe400078e0204 */
[----:B------:R-:W-:Y:S02]  /*1490*/  IMAD.MOV.U32 R6, RZ, RZ, 0x1 ;  /* 0x00000001ff067424 */ /* 0x000fe400078e00ff */
[----:B------:R-:W-:Y:S01]  /*14a0*/  IMAD.MOV.U32 R25, RZ, RZ, R35 ;  /* 0x000000ffff197224 */ /* 0x000fe200078e0023 */
[----:B------:R-:W-:-:S02]  /*14b0*/  SEL R23, R5, R22, !P1 ;  /* 0x0000001605177207 */ /* 0x000fc40004800000 */
[----:B------:R-:W-:-:S07]  /*14c0*/  SEL R22, R22, R5, !P1 ;  /* 0x0000000516167207 */ /* 0x000fce0004800000 */
.L_x_13:
[----:B------:R-:W-:Y:S05]  /*14d0*/  @!P2 BRA `(.L_x_16) ;  /* 0x00000000000ca947 */ /* 0x000fea0003800000 */
[----:B------:R-:W-:Y:S01]  /*14e0*/  UCGABAR_WAIT ;  /* 0x0000000000007dc7 */ /* 0x000fe20008000000 */
[----:B------:R-:W-:Y:S01]  /*14f0*/  CCTL.IVALL ;  /* 0x00000000ff00798f */ /* 0x000fe20002000000 */
[----:B------:R-:W-:Y:S05]  /*1500*/  BRA `(.L_x_17) ;  /* 0x0000000000047947 */ /* 0x000fea0003800000 */
.L_x_16:
[----:B------:R-:W-:Y:S06]  /*1510*/  BAR.SYNC.DEFER_BLOCKING 0x0 ;  /* 0x0000000000007b1d */ /* 0x000fec0000010000 */
.L_x_17:
[----:B------:R-:W-:Y:S05]  /*1520*/  @!P4 BRA `(.L_x_18) ;  /* 0x00000020003cc947 */ /* 0x000fea0003800000 */
[----:B------:R-:W-:-:S13]  /*1530*/  ISETP.GT.U32.AND P0, PT, R38, 0x1, PT ;  /* 0x000000012600780c */ /* 0x000fda0003f04070 */
[----:B------:R-:W-:Y:S05]  /*1540*/  @P0 EXIT ;  /* 0x000000000000094d */ /* 0x000fea0003800000 */
.L_x_19:
[----:B------:R-:W-:-:S08]  /*1550*/  NOP ;  /* 0x0000000000007918 */ /* 0x000fd00000000000 */
[----:B------:R-:W0:Y:S02]  /*1560*/  USETMAXREG.TRY_ALLOC.CTAPOOL UP0, 0xe8 ;  /* 0x000000e8000079c8 */ /* 0x000e240008000600 */
[----:B0-----:R-:W-:-:S13]  /*1570*/  PLOP3.LUT P0, PT, PT, PT, UP0, 0x80, 0x0 ;  /* 0x000000000000781c */ /* 0x001fda0003f0f008 */
[----:B------:R-:W-:Y:S05]  /*1580*/  @!P0 BRA `(.L_x_19) ;  /* 0xfffffffc00f08947 */ /* 0x000fea000383ffff */
[----:B------:R-:W-:-:S13]  /*1590*/  LOP3.LUT P0, RZ, R6, 0xff, RZ, 0xc0, !PT ;  /* 0x000000ff06ff7812 */ /* 0x000fda000780c0ff */
[----:B------:R-:W-:Y:S05]  /*15a0*/  @!P0 EXIT ;  /* 0x000000000000894d */ /* 0x000fea0003800000 */
[----:B------:R-:W0:Y:S01]  /*15b0*/  S2UR UR4, SR_CgaCtaId ;  /* 0x00000000000479c3 */ /* 0x000e220000008800 */
[CC--:B------:R-:W-:Y:S01]  /*15c0*/  LEA.HI R0, R7.reuse, R2.reuse, RZ, 0x2 ;  /* 0x0000000207007211 */ /* 0x0c0fe200078f10ff */
[----:B------:R-:W-:Y:S01]  /*15d0*/  UIADD3 UR5, UR45, -0x1, URZ ;  /* 0xffffffff2d057890 */ /* 0x000fe2000fffe03f */
[----:B------:R-:W-:Y:S01]  /*15e0*/  LEA.HI R7, R7, R2, RZ, 0x5 ;  /* 0x0000000207077211 */ /* 0x000fe200078f28ff */
[----:B------:R-:W-:Y:S01]  /*15f0*/  UMOV UR42, 0x400 ;  /* 0x00000400002a7882 */ /* 0x000fe20000000000 */
[--C-:B------:R-:W-:Y:S01]  /*1600*/  SHF.R.S32.HI R30, RZ, 0x2, R0.reuse ;  /* 0x00000002ff1e7819 */ /* 0x100fe20000011400 */
[----:B------:R-:W-:Y:S01]  /*1610*/  UISETP.LT.AND UP0, UPT, UR40, 0x1, UPT ;  /* 0x000000012800788c */ /* 0x000fe2000bf01270 */
[----:B------:R-:W-:Y:S01]  /*1620*/  SHF.R.S32.HI R3, RZ, 0x1f, R0 ;  /* 0x0000001fff037819 */ /* 0x000fe20000011400 */
[----:B------:R-:W-:Y:S01]  /*1630*/  USHF.L.U32 UR41, UR40, 0x1, URZ ;  /* 0x0000000128297899 */ /* 0x000fe2000800063f */
[----:B------:R-:W-:Y:S01]  /*1640*/  SHF.R.S32.HI R7, RZ, 0x5, R7 ;  /* 0x00000005ff077819 */ /* 0x000fe20000011407 */
[----:B------:R-:W-:Y:S01]  /*1650*/  USEL UR44, UR40, 0x1, UP0 ;  /* 0x00000001282c7887 */ /* 0x000fe20008000000 */
[----:B------:R-:W-:Y:S01]  /*1660*/  LEA.HI R3, R3, R30, RZ, 0x3 ;  /* 0x0000001e03037211 */ /* 0x000fe200078f18ff */
[----:B------:R-:W-:Y:S01]  /*1670*/  UISETP.NE.AND UP0, UPT, UR5, URZ, UPT ;  /* 0x0000003f0500728c */ /* 0x000fe2000bf05270 */
[----:B------:R-:W-:Y:S01]  /*1680*/  LOP3.LUT R48, R16, 0x1, RZ, 0xfc, !PT ;  /* 0x0000000110307812 */ /* 0x000fe200078efcff */
[----:B------:R-:W-:Y:S01]  /*1690*/  UIADD3 UR44, -UR44, UR40, URZ ;  /* 0x000000282c2c7290 */ /* 0x000fe2000fffe13f */
[----:B------:R-:W-:Y:S01]  /*16a0*/  LOP3.LUT R3, R3, 0xfffffff8, RZ, 0xc0, !PT ;  /* 0xfffffff803037812 */ /* 0x000fe200078ec0ff */
[----:B------:R-:W-:-:S04]  /*16b0*/  USEL UR7, URZ, 0x1, UP0 ;  /* 0x000000013f077887 */ /* 0x000fc80008000000 */
[----:B------:R-:W-:Y:S01]  /*16c0*/  IMAD.IADD R30, R30, 0x1, -R3 ;  /* 0x000000011e1e7824 */ /* 0x000fe200078e0a03 */
[----:B------:R-:W-:Y:S01]  /*16d0*/  LOP3.LUT R3, R0, 0xfffffffc, RZ, 0xc0, !PT ;  /* 0xfffffffc00037812 */ /* 0x000fe200078ec0ff */
[----:B------:R-:W-:Y:S01]  /*16e0*/  IMAD.U32 R47, RZ, RZ, UR7 ;  /* 0x00000007ff2f7e24 */ /* 0x000fe2000f8e00ff */
[----:B0-----:R-:W-:Y:S02]  /*16f0*/  ULEA UR42, UR4, UR42, 0x18 ;  /* 0x0000002a042a7291 */ /* 0x001fe4000f8ec03f */
[--C-:B------:R-:W-:Y:S01]  /*1700*/  SHF.R.S32.HI R31, RZ, 0x1f, R30.reuse ;  /* 0x0000001fff1f7819 */ /* 0x100fe2000001141e */
[----:B------:R-:W-:Y:S01]  /*1710*/  USHF.L.U32 UR4, UR5, 0x3, URZ ;  /* 0x0000000305047899 */ /* 0x000fe2000800063f */
[C-C-:B------:R-:W-:Y:S01]  /*1720*/  IMAD R37, R7.reuse, -0x10, -R30.reuse ;  /* 0xfffffff007257824 */ /* 0x140fe200078e0a1e */
[----:B------:R-:W-:Y:S01]  /*1730*/  UIADD3 UR5, UR42, 0x30200, URZ ;  /* 0x000302002a057890 */ /* 0x000fe2000fffe03f */
[----:B------:R-:W-:Y:S01]  /*1740*/  IMAD.IADD R36, R2, 0x1, -R3 ;  /* 0x0000000102247824 */ /* 0x000fe200078e0a03 */
[----:B------:R-:W-:Y:S01]  /*1750*/  ULOP3.LUT UR4, UR4, 0x8, URZ, 0xc0, !UPT ;  /* 0x0000000804047892 */ /* 0x000fe2000f8ec03f */
[----:B------:R-:W-:Y:S01]  /*1760*/  IMAD.WIDE R30, R7, 0x10, R30 ;  /* 0x00000010071e7825 */ /* 0x000fe200078e021e */
[----:B------:R-:W-:-:S02]  /*1770*/  UIADD3 UR6, UR42, 0x200, URZ ;  /* 0x000002002a067890 */ /* 0x000fc4000fffe03f */
[----:B------:R-:W-:Y:S02]  /*1780*/  USHF.R.U32.HI UR5, URZ, 0x4, UR5 ;  /* 0x000000043f057899 */ /* 0x000fe40008011605 */
[----:B------:R-:W-:Y:S02]  /*1790*/  USHF.R.U32.HI UR6, URZ, 0x4, UR6 ;  /* 0x000000043f067899 */ /* 0x000fe40008011606 */
[----:B------:R-:W-:Y:S02]  /*17a0*/  ULOP3.LUT UR46, UR4, 0x8, URZ, 0x3c, !UPT ;  /* 0x00000008042e7892 */ /* 0x000fe4000f8e3c3f */
[----:B------:R-:W-:Y:S02]  /*17b0*/  ULOP3.LUT UR47, UR4, 0x18, URZ, 0x3c, !UPT ;  /* 0x00000018042f7892 */ /* 0x000fe4000f8e3c3f */
[----:B------:R-:W-:Y:S01]  /*17c0*/  UIADD3 UR43, UR42, 0xd0, URZ ;  /* 0x000000d02a2b7890 */ /* 0x000fe2000fffe03f */
[----:B------:R-:W-:Y:S01]  /*17d0*/  ULDC UR4, c[0x0][0x284] ;  /* 0x0000a10000047ab9 */ /* 0x000fe20000000800 */
[----:B------:R-:W-:Y:S01]  /*17e0*/  ULOP3.LUT UR5, UR5, 0x3fff, URZ, 0xc0, !UPT ;  /* 0x00003fff05057892 */ /* 0x000fe2000f8ec03f */
[----:B------:R-:W-:Y:S01]  /*17f0*/  VIADD R37, R37, UR4 ;  /* 0x0000000425257c36 */ /* 0x000fe20008000000 */
[----:B------:R-:W-:-:S02]  /*1800*/  ULOP3.LUT UR6, UR6, 0x3fff, URZ, 0xc0, !UPT ;  /* 0x00003fff06067892 */ /* 0x000fc4000f8ec03f */
[----:B------:R-:W-:Y:S02]  /*1810*/  ULEA UR45, UR45, UR43, 0x3 ;  /* 0x0000002b2d2d7291 */ /* 0x000fe4000f8e183f */
[----:B------:R-:W-:Y:S02]  /*1820*/  ULOP3.LUT UR48, UR5, 0x10000, URZ, 0xfc, !UPT ;  /* 0x0001000005307892 */ /* 0x000fe4000f8efc3f */
[----:B------:R-:W-:-:S12]  /*1830*/  ULOP3.LUT UR49, UR6, 0x10000, URZ, 0xfc, !UPT ;  /* 0x0001000006317892 */ /* 0x000fd8000f8efc3f */
.L_x_47:
[----:B------:R-:W-:Y:S01]  /*1840*/  SHF.L.U32 R0, R47, 0x1f, RZ ;  /* 0x0000001f2f007819 */ /* 0x000fe200000006ff */
[----:B------:R-:W-:Y:S02]  /*1850*/  ULDC UR4, c[0x0][0x28c] ;  /* 0x0000a30000047ab9 */ /* 0x000fe40000000800 */
[----:B------:R-:W-:Y:S01]  /*1860*/  ISETP.LT.AND P1, PT, RZ, UR4, PT ;  /* 0x00000004ff007c0c */ /* 0x000fe2000bf21270 */
[----:B0-----:R-:W0:Y:S02]  /*1870*/  SYNCS.PHASECHK.TRANS64.TRYWAIT P0, [UR45+-0x8], R0 ;  /* 0xfffff800ff0075a7 */ /* 0x001e24000800016d */
[----:B0----5:R-:W-:Y:S10]  /*1880*/  @!P0 BRA `(.L_x_20) ;  /* 0x0000003000cc8947 */ /* 0x021ff40003800000 */
.L_x_77:
[----:B------:R-:W-:Y:S05]  /*1890*/  @P1 BRA `(.L_x_21) ;  /* 0x0000000000401947 */ /* 0x000fea0003800000 */
[----:B0-----:R-:W-:Y:S01]  /*18a0*/  MOV R0, 0x0 ;  /* 0x0000000000007802 */ /* 0x001fe20000000f00 */
[----:B------:R-:W-:Y:S01]  /*18b0*/  ULDC.64 UR4, c[0x4][0x68] ;  /* 0x01001a0000047ab9 */ /* 0x000fe20000000a00 */
[----:B------:R-:W-:Y:S01]  /*18c0*/  ULDC.64 UR6, c[0x4][0x8] ;  /* 0x0100020000067ab9 */ /* 0x000fe20000000a00 */
[----:B------:R-:W-:Y:S01]  /*18d0*/  IMAD.U32 R4, RZ, RZ, UR4 ;  /* 0x00000004ff047e24 */ /* 0x000fe2000f8e00ff */
[----:B------:R0:W1:Y:S01]  /*18e0*/  LDC.64 R2, c[0x4][R0] ;  /* 0x0100000000027b82 */ /* 0x0000620000000a00 */
[----:B------:R-:W-:Y:S01]  /*18f0*/  IMAD.U32 R5, RZ, RZ, UR5 ;  /* 0x00000005ff057e24 */ /* 0x000fe2000f8e00ff */
[----:B------:R-:W-:Y:S01]  /*1900*/  ULDC.64 UR4, c[0x4][0x70] ;  /* 0x01001c0000047ab9 */ /* 0x000fe20000000a00 */
[----:B------:R-:W-:Y:S02]  /*1910*/  IMAD.U32 R10, RZ, RZ, UR6 ;  /* 0x00000006ff0a7e24 */ /* 0x000fe4000f8e00ff */
[----:B------:R-:W-:Y:S02]  /*1920*/  IMAD.U32 R6, RZ, RZ, UR4 ;  /* 0x00000004ff067e24 */ /* 0x000fe4000f8e00ff */
[----:B------:R-:W-:-:S02]  /*1930*/  IMAD.U32 R7, RZ, RZ, UR5 ;  /* 0x00000005ff077e24 */ /* 0x000fc4000f8e00ff */
[----:B------:R-:W-:Y:S02]  /*1940*/  IMAD.U32 R11, RZ, RZ, UR7 ;  /* 0x00000007ff0b7e24 */ /* 0x000fe4000f8e00ff */
[----:B------:R-:W-:Y:S02]  /*1950*/  IMAD.MOV.U32 R8, RZ, RZ, 0x1e1 ;  /* 0x000001e1ff087424 */ /* 0x000fe400078e00ff */
[----:B------:R-:W-:Y:S02]  /*1960*/  IMAD.MOV.U32 R12, RZ, RZ, 0x1 ;  /* 0x00000001ff0c7424 */ /* 0x000fe400078e00ff */
[----:B0-----:R-:W-:-:S07]  /*1970*/  IMAD.MOV.U32 R13, RZ, RZ, RZ ;  /* 0x000000ffff0d7224 */ /* 0x001fce00078e00ff */
[----:B------:R-:W-:-:S07]  /*1980*/  LEPC R20, `(.L_x_21) ;  /* 0x000000001014794e */ /* 0x000fce0000000000 */
[----:B-12--5:R-:W-:Y:S05]  /*1990*/  CALL.ABS.NOINC R2 ;  /* 0x0000000002007343 */ /* 0x026fea0003c00000 */
.L_x_21:
[----:B------:R-:W-:-:S13]  /*19a0*/  ISETP.NE.AND P0, PT, R48, 0x3, PT ;  /* 0x000000033000780c */ /* 0x000fda0003f05270 */
[----:B------:R-:W-:Y:S05]  /*19b0*/  @!P0 BRA `(.L_x_22) ;  /* 0x0000000000048947 */ /* 0x000fea0003800000 */
[----:B------:R-:W-:Y:S01]  /*19c0*/  BPT.TRAP 0x1 ;  /* 0x000000040000795c */ /* 0x000fe20000300000 */
.L_x_22:
[----:B0-----:R-:W-:Y:S02]  /*19d0*/  IMAD.U32 R3, RZ, RZ, UR36 ;  /* 0x00000024ff037e24 */ /* 0x001fe4000f8e00ff */
[----:B------:R-:W-:-:S03]  /*19e0*/  IMAD.U32 R0, RZ, RZ, UR37 ;  /* 0x00000025ff007e24 */ /* 0x000fc6000f8e00ff */
[----:B------:R-:W-:Y:S02]  /*19f0*/  LEA R3, R3, UR42, 0x3 ;  /* 0x0000002a03037c11 */ /* 0x000fe4000f8e18ff */
[----:B------:R-:W-:-:S04]  /*1a00*/  SHF.L.U32 R0, R0, 0x1f, RZ ;  /* 0x0000001f00007819 */ /* 0x000fc800000006ff */
[----:B------:R0:W1:Y:S01]  /*1a10*/  SYNCS.PHASECHK.TRANS64.TRYWAIT P1, [R3+URZ], R0 ;  /* 0x00000000030075a7 */ /* 0x000062000802017f */
[----:B------:R-:W-:Y:S05]  /*1a20*/  @!P0 BRA `(.L_x_23) ;  /* 0x0000000000048947 */ /* 0x000fea0003800000 */
[----:B------:R-:W-:Y:S01]  /*1a30*/  BPT.TRAP 0x1 ;  /* 0x000000040000795c */ /* 0x000fe20000300000 */
.L_x_23:
[----:B-1----:R-:W-:Y:S05]  /*1a40*/  @P1 BRA `(.L_x_24) ;  /* 0x0000000000081947 */ /* 0x002fea0003800000 */
[----:B------:R-:W1:Y:S02]  /*1a50*/  SYNCS.PHASECHK.TRANS64.TRYWAIT P1, [R3+URZ], R0 ;  /* 0x00000000030075a7 */ /* 0x000e64000802017f */
[----:B-1----:R-:W-:Y:S05]  /*1a60*/  @!P1 BRA `(.L_x_25) ;  /* 0x00000030006c9947 */ /* 0x002fea0003800000 */
.L_x_24:
[----:B------:R-:W-:Y:S05]  /*1a70*/  WARPSYNC.ALL ;  /* 0x0000000000007948 */ /* 0x000fea0003800000 */
[----:B------:R-:W-:Y:S01]  /*1a80*/  ULEA UR9, UR36, UR49, 0xa ;  /* 0x0000003124097291 */ /* 0x000fe2000f8e503f */
[----:B------:R-:W-:Y:S01]  /*1a90*/  WARPGROUP.ARRIVE ;  /* 0x00000000000079c5 */ /* 0x000fe20000000000 */
[----:B------:R-:W-:Y:S01]  /*1aa0*/  ULEA UR8, UR36, UR48, 0x7 ;  /* 0x0000003024087291 */ /* 0x000fe2000f8e383f */
[----:B01----:R-:W-:Y:S01]  /*1ab0*/  IMAD.U32 R0, RZ, RZ, UR44 ;  /* 0x0000002cff007e24 */ /* 0x003fe2000f8e00ff */
[----:B------:R-:W-:Y:S01]  /*1ac0*/  UMOV UR5, 0x40000040 ;  /* 0x4000004000057882 */ /* 0x000fe20000000000 */
[----:B------:R-:W-:-:S02]  /*1ad0*/  UMOV UR7, 0x40000000 ;  /* 0x4000000000077882 */ /* 0x000fc40000000000 */
[----:B------:R-:W-:Y:S01]  /*1ae0*/  UMOV UR4, UR9 ;  /* 0x0000000900047c82 */ /* 0x000fe20008000000 */
[----:B------:R-:W-:Y:S01]  /*1af0*/  ISETP.GE.AND P1, PT, R0, 0x1, PT ;  /* 0x000000010000780c */ /* 0x000fe20003f26270 */
[----:B------:R-:W-:Y:S02]  /*1b00*/  UMOV UR6, UR8 ;  /* 0x0000000800067c82 */ /* 0x000fe40008000000 */
[----:B------:R-:W-:Y:S01]  /*1b10*/  HGMMA.64x8x16.F32 R32, gdesc[UR4], RZ, !UPT, gsb0 ;  /* 0x00000000042079f0 */ /* 0x000fe2000c0008ff */
[----:B------:R-:W-:Y:S02]  /*1b20*/  UIADD3 UR4, UR9, 0x2, URZ ;  /* 0x0000000209047890 */ /* 0x000fe4000fffe03f */
[----:B------:R-:W-:Y:S01]  /*1b30*/  UIADD3 UR6, UR8, 0x2, URZ ;  /* 0x0000000208067890 */ /* 0x000fe2000fffe03f */
[----:B------:R-:W-:Y:S01]  /*1b40*/  UMOV UR5, 0x40000040 ;  /* 0x4000004000057882 */ /* 0x000fe20000000000 */
[----:B------:R-:W-:Y:S01]  /*1b50*/  UMOV UR7, 0x40000000 ;  /* 0x4000000000077882 */ /* 0x000fe20000000000 */
[----:B------:R-:W-:-:S02]  /*1b60*/  WARPGROUP.DEPBAR.LE gsb0, 0x0 ;  /* 0x00008000000079c5 */ /* 0x000fc40000010000 */
[----:B------:R-:W-:-:S06]  /*1b70*/  WARPGROUP.ARRIVE ;  /* 0x00000000000079c5 */ /* 0x000fcc0000000000 */
[----:B------:R-:W-:Y:S01]  /*1b80*/  HGMMA.64x8x16.F32 R32, gdesc[UR4], R32, gsb0 ;  /* 0x00000000042079f0 */ /* 0x000fe20008000820 */
[----:B------:R-:W-:Y:S02]  /*1b90*/  UIADD3 UR4, UR9, 0x4, URZ ;  /* 0x0000000409047890 */ /* 0x000fe4000fffe03f */
[----:B------:R-:W-:Y:S01]  /*1ba0*/  UIADD3 UR6, UR8, 0x4, URZ ;  /* 0x0000000408067890 */ /* 0x000fe2000fffe03f */
[----:B------:R-:W-:Y:S01]  /*1bb0*/  UMOV UR5, 0x40000040 ;  /* 0x4000004000057882 */ /* 0x000fe20000000000 */
[----:B------:R-:W-:Y:S01]  /*1bc0*/  UMOV UR7, 0x40000000 ;  /* 0x4000000000077882 */ /* 0x000fe20000000000 */
[----:B------:R-:W-:Y:S02]  /*1bd0*/  WARPGROUP.DEPBAR.LE gsb0, 0x0 ;  /* 0x00008000000079c5 */ /* 0x000fe40000010000 */
        /* <DEDUP_REMOVED lines=36> */
[----:B------:R-:W-:Y:S03]  /*1e20*/  HGMMA.64x8x16.F32 R32, gdesc[UR4], R32, gsb0 ;  /* 0x00000000042079f0 */ /* 0x000fe60008000820 */
[----:B------:R-:W-:Y:S02]  /*1e30*/  WARPGROUP.DEPBAR.LE gsb0, 0x0 ;  /* 0x00008000000079c5 */ /* 0x000fe40000010000 */
[----:B------:R-:W-:Y:S05]  /*1e40*/  @!P1 BRA `(.L_x_26) ;  /* 0x0000000400849947 */ /* 0x000fea0003800000 */
[----:B------:R-:W-:Y:S01]  /*1e50*/  UIADD3 UR8, UR36, 0x1, URZ ;  /* 0x0000000124087890 */ /* 0x000fe2000fffe03f */
[----:B------:R-:W-:Y:S02]  /*1e60*/  IMAD.U32 R0, RZ, RZ, UR44 ;  /* 0x0000002cff007e24 */ /* 0x000fe4000f8e00ff */
[----:B------:R-:W-:Y:S01]  /*1e70*/  IMAD.U32 R2, RZ, RZ, UR36 ;  /* 0x00000024ff027e24 */ /* 0x000fe2000f8e00ff */
[----:B------:R-:W-:-:S04]  /*1e80*/  UISETP.NE.AND UP0, UPT, UR8, 0xc, UPT ;  /* 0x0000000c0800788c */ /* 0x000fc8000bf05270 */
[----:B------:R-:W-:Y:S02]  /*1e90*/  USEL UR4, URZ, 0x1, UP0 ;  /* 0x000000013f047887 */ /* 0x000fe40008000000 */
[----:B------:R-:W-:Y:S02]  /*1ea0*/  USEL UR8, UR8, URZ, UP0 ;  /* 0x0000003f08087287 */ /* 0x000fe40008000000 */
[----:B------:R-:W-:-:S06]  /*1eb0*/  ULOP3.LUT UR4, UR37, UR4, URZ, 0x3c, !UPT ;  /* 0x0000000425047292 */ /* 0x000fcc000f8e3c3f */
[----:B------:R-:W-:-:S07]  /*1ec0*/  IMAD.U32 R5, RZ, RZ, UR4 ;  /* 0x00000004ff057e24 */ /* 0x000fce000f8e00ff */
.L_x_33:
[----:B------:R-:W-:Y:S05]  /*1ed0*/  @!P0 BRA `(.L_x_27) ;  /* 0x0000000000048947 */ /* 0x000fea0003800000 */
[----:B------:R-:W-:Y:S01]  /*1ee0*/  BPT.TRAP 0x1 ;  /* 0x000000040000795c */ /* 0x000fe20000300000 */
.L_x_27:
[----:B------:R-:W-:Y:S01]  /*1ef0*/  ULEA UR4, UR8, UR42, 0x3 ;  /* 0x0000002a08047291 */ /* 0x000fe2000f8e183f */
[----:B------:R-:W-:-:S08]  /*1f00*/  SHF.L.U32 R3, R5, 0x1f, RZ ;  /* 0x0000001f05037819 */ /* 0x000fd000000006ff */
[----:B------:R0:W1:Y:S01]  /*1f10*/  SYNCS.PHASECHK.TRANS64.TRYWAIT P1, [UR4], R3 ;  /* 0x00000003ff0075a7 */ /* 0x0000620008020144 */
[----:B------:R-:W-:Y:S05]  /*1f20*/  @!P0 BRA `(.L_x_28) ;  /* 0x0000000000048947 */ /* 0x000fea0003800000 */
[----:B------:R-:W-:Y:S01]  /*1f30*/  BPT.TRAP 0x1 ;  /* 0x000000040000795c */ /* 0x000fe20000300000 */
.L_x_28:
[----:B-1----:R-:W-:Y:S05]  /*1f40*/  @P1 BRA `(.L_x_29) ;  /* 0x0000000000081947 */ /* 0x002fea0003800000 */
[----:B------:R-:W1:Y:S02]  /*1f50*/  SYNCS.PHASECHK.TRANS64.TRYWAIT P1, [UR4], R3 ;  /* 0x00000003ff0075a7 */ /* 0x000e640008020144 */
[----:B-1----:R-:W-:Y:S05]  /*1f60*/  @!P1 BRA `(.L_x_30) ;  /* 0x0000002c00409947 */ /* 0x002fea0003800000 */
.L_x_29:
[----:B------:R-:W-:Y:S01]  /*1f70*/  ULEA UR10, UR8, UR49, 0xa ;  /* 0x00000031080a7291 */ /* 0x000fe2000f8e503f */
[----:B------:R-:W-:Y:S01]  /*1f80*/  WARPGROUP.ARRIVE ;  /* 0x00000000000079c5 */ /* 0x000fe20000000000 */
[----:B------:R-:W-:Y:S01]  /*1f90*/  ULEA UR9, UR8, UR48, 0x7 ;  /* 0x0000003008097291 */ /* 0x000fe2000f8e383f */
[----:B------:R-:W-:Y:S01]  /*1fa0*/  UMOV UR5, 0x40000040 ;  /* 0x4000004000057882 */ /* 0x000fe20000000000 */
[----:B------:R-:W-:-:S03]  /*1fb0*/  UMOV UR7, 0x40000000 ;  /* 0x4000000000077882 */ /* 0x000fc60000000000 */
[----:B------:R-:W-:Y:S02]  /*1fc0*/  UMOV UR4, UR10 ;  /* 0x0000000a00047c82 */ /* 0x000fe40008000000 */
[----:B------:R-:W-:Y:S02]  /*1fd0*/  UMOV UR6, UR9 ;  /* 0x0000000900067c82 */ /* 0x000fe40008000000 */
[----:B------:R-:W-:Y:S01]  /*1fe0*/  HGMMA.64x8x16.F32 R32, gdesc[UR4], R32, gsb0 ;  /* 0x00000000042079f0 */ /* 0x000fe20008000820 */
        /* <DEDUP_REMOVED lines=51> */
[----:B------:R-:W-:Y:S01]  /*2320*/  BPT.TRAP 0x1 ;  /* 0x000000040000795c */ /* 0x000fe20000300000 */
.L_x_31:
[----:B------:R-:W-:-:S13]  /*2330*/  ISETP.NE.AND P1, PT, R27, RZ, PT ;  /* 0x000000ff1b00720c */ /* 0x000fda0003f25270 */
[----:B01----:R-:W-:-:S05]  /*2340*/  @P1 LEA R3, R2, UR42, 0x3 ;  /* 0x0000002a02031c11 */ /* 0x003fca000f8e18ff */
[----:B------:R-:W-:-:S05]  /*2350*/  @P1 VIADD R3, R3, 0x60 ;  /* 0x0000006003031836 */ /* 0x000fca0000000000 */
[----:B------:R-:W-:-:S04]  /*2360*/  @P1 PRMT R3, R26, 0x654, R3 ;  /* 0x000006541a031816 */ /* 0x000fc80000000003 */
[----:B------:R0:W-:Y:S01]  /*2370*/  @P1 SYNCS.ARRIVE.TRANS64.RED.A1T0 RZ, [R3+URZ], RZ ;  /* 0x000000ff03ff19a7 */ /* 0x0001e2000810043f */
[----:B------:R-:W-:-:S13]  /*2380*/  ISETP.GT.U32.AND P1, PT, R16, 0x1, PT ;  /* 0x000000011000780c */ /* 0x000fda0003f24070 */
[----:B0-----:R-:W-:Y:S05]  /*2390*/  @P1 BRA `(.L_x_32) ;  /* 0x0000000000041947 */ /* 0x001fea0003800000 */
[----:B------:R-:W-:Y:S01]  /*23a0*/  BPT.TRAP 0x1 ;  /* 0x000000040000795c */ /* 0x000fe20000300000 */
.L_x_32:
[----:B------:R-:W-:Y:S01]  /*23b0*/  UIADD3 UR8, UR8, 0x1, URZ ;  /* 0x0000000108087890 */ /* 0x000fe2000fffe03f */
[----:B------:R-:W-:Y:S01]  /*23c0*/  ISETP.GT.AND P2, PT, R0, 0x1, PT ;  /* 0x000000010000780c */ /* 0x000fe20003f44270 */
[----:B------:R-:W-:Y:S02]  /*23d0*/  VIADD R2, R2, 0x1 ;  /* 0x0000000102027836 */ /* 0x000fe40000000000 */
[----:B------:R-:W-:Y:S01]  /*23e0*/  UISETP.NE.AND UP0, UPT, UR8, 0xc, UPT ;  /* 0x0000000c0800788c */ /* 0x000fe2000bf05270 */
[----:B------:R-:W-:Y:S02]  /*23f0*/  VIADD R0, R0, 0xffffffff ;  /* 0xffffffff00007836 */ /* 0x000fe40000000000 */
[C---:B------:R-:W-:Y:S01]  /*2400*/  ISETP.NE.AND P1, PT, R2.reuse, 0xc, PT ;  /* 0x0000000c0200780c */ /* 0x040fe20003f25270 */
[----:B------:R-:W-:Y:S02]  /*2410*/  USEL UR4, URZ, 0x1, UP0 ;  /* 0x000000013f047887 */ /* 0x000fe40008000000 */
[----:B------:R-:W-:Y:S01]  /*2420*/  USEL UR8, UR8, URZ, UP0 ;  /* 0x0000003f08087287 */ /* 0x000fe20008000000 */
[----:B------:R-:W-:-:S03]  /*2430*/  SEL R2, R2, RZ, P1 ;  /* 0x000000ff02027207 */ /* 0x000fc60000800000 */
[----:B------:R-:W-:Y:S01]  /*2440*/  LOP3.LUT R5, R5, UR4, RZ, 0x3c, !PT ;  /* 0x0000000405057c12 */ /* 0x000fe2000f8e3cff */
[----:B------:R-:W-:Y:S07]  /*2450*/  @P2 BRA `(.L_x_33) ;  /* 0xfffffff8009c2947 */ /* 0x000fee000383ffff */
.L_x_26:
[----:B------:R-:W0:Y:S01]  /*2460*/  LDC R0, c[0x0][0x28c] ;  /* 0x0000a300ff007b82 */ /* 0x000e220000000800 */
[----:B------:R-:W-:-:S04]  /*2470*/  IMAD.U32 R2, RZ, RZ, UR46 ;  /* 0x0000002eff027e24 */ /* 0x000fc8000f8e00ff */
[----:B------:R1:W-:Y:S01]  /*2480*/  SYNCS.ARRIVE.TRANS64.A1T0 RZ, [R2+UR43], RZ ;  /* 0x000000ff02ff79a7 */ /* 0x0003e2000810002b */
[----:B0-----:R-:W-:-:S13]  /*2490*/  ISETP.GE.AND P1, PT, R0, 0x1, PT ;  /* 0x000000010000780c */ /* 0x001fda0003f26270 */
[----:B-1----:R-:W-:Y:S05]  /*24a0*/  @!P1 BRA `(.L_x_34) ;  /* 0x0000000000449947 */ /* 0x002fea0003800000 */
[----:B------:R-:W-:Y:S05]  /*24b0*/  @!P0 BRA `(.L_x_35) ;  /* 0x0000000000048947 */ /* 0x000fea0003800000 */
[----:B------:R-:W-:Y:S01]  /*24c0*/  BPT.TRAP 0x1 ;  /* 0x000000040000795c */ /* 0x000fe20000300000 */
.L_x_35:
[----:B------:R-:W-:-:S13]  /*24d0*/  ISETP.NE.AND P0, PT, R27, RZ, PT ;  /* 0x000000ff1b00720c */ /* 0x000fda0003f05270 */
[----:B------:R-:W-:-:S05]  /*24e0*/  VOTEU.ANY UP0, P0 ;  /* 0x00000000003f7886 */ /* 0x000fca0000000100 */
[----:B------:R-:W-:-:S06]  /*24f0*/  @UP0 UIADD3 UR4, UR44, UR36, URZ ;  /* 0x000000242c040290 */ /* 0x000fcc000fffe03f */
[----:B------:R-:W-:Y:S02]  /*2500*/  IMAD.U32 R2, RZ, RZ, UR4 ;  /* 0x00000004ff027e24 */ /* 0x000fe4000f8e00ff */
[----:B------:R-:W-:Y:S02]  /*2510*/  IMAD.U32 R5, RZ, RZ, UR4 ;  /* 0x00000004ff057e24 */ /* 0x000fe4000f8e00ff */
[----:B------:R-:W-:-:S05]  /*2520*/  @P0 IMAD.WIDE.U32 R2, R2, -0x55555555, RZ ;  /* 0xaaaaaaab02020825 */ /* 0x000fca00078e00ff */
[----:B------:R-:W-:-:S05]  /*2530*/  @P0 SHF.R.U32.HI R0, RZ, 0x3, R3 ;  /* 0x00000003ff000819 */ /* 0x000fca0000011603 */
[----:B------:R-:W-:-:S05]  /*2540*/  @P0 IMAD R0, R0, -0xc, R5 ;  /* 0xfffffff400000824 */ /* 0x000fca00078e0205 */
[----:B------:R-:W-:-:S05]  /*2550*/  @P0 LEA R0, R0, UR42, 0x3 ;  /* 0x0000002a00000c11 */ /* 0x000fca000f8e18ff */
[----:B------:R-:W-:-:S05]  /*2560*/  @P0 VIADD R3, R0, 0x60 ;  /* 0x0000006000030836 */ /* 0x000fca0000000000 */
[----:B------:R-:W-:-:S04]  /*2570*/  @P0 PRMT R3, R26, 0x654, R3 ;  /* 0x000006541a030816 */ /* 0x000fc80000000003 */
[----:B------:R0:W-:Y:S01]  /*2580*/  @P0 SYNCS.ARRIVE.TRANS64.RED.A1T0 RZ, [R3+URZ], RZ ;  /* 0x000000ff03ff09a7 */ /* 0x0001e2000810043f */
[----:B------:R-:W-:-:S13]  /*2590*/  ISETP.GT.U32.AND P0, PT, R16, 0x1, PT ;  /* 0x000000011000780c */ /* 0x000fda0003f04070 */
[----:B0-----:R-:W-:Y:S05]  /*25a0*/  @P0 BRA `(.L_x_34) ;  /* 0x0000000000040947 */ /* 0x001fea0003800000 */
[----:B------:R-:W-:Y:S01]  /*25b0*/  BPT.TRAP 0x1 ;  /* 0x000000040000795c */ /* 0x000fe20000300000 */
.L_x_34:
[----:B------:R-:W-:Y:S01]  /*25c0*/  SHF.L.U32 R0, R47, 0x1f, RZ ;  /* 0x0000001f2f007819 */ /* 0x000fe200000006ff */
[----:B------:R-:W-:Y:S01]  /*25d0*/  UIADD3 UR36, UR41, UR36, URZ ;  /* 0x0000002429247290 */ /* 0x000fe2000fffe03f */
[----:B------:R-:W0:Y:S01]  /*25e0*/  LDC R9, c[0x0][0x288] ;  /* 0x0000a200ff097b82 */ /* 0x000e220000000800 */
[----:B------:R-:W-:Y:S01]  /*25f0*/  UISETP.GE.U32.AND UP1, UPT, UR41, 0xc, UPT ;  /* 0x0000000c2900788c */ /* 0x000fe2000bf26070 */
[----:B------:R-:W-:Y:S01]  /*2600*/  IMAD.SHL.U32 R4, R36, 0x2, RZ ;  /* 0x0000000224047824 */ /* 0x000fe200078e00ff */
[----:B------:R-:W-:Y:S02]  /*2610*/  UISETP.GT.U32.AND UP0, UPT, UR36, 0xb, UPT ;  /* 0x0000000b2400788c */ /* 0x000fe4000bf04070 */
[----:B------:R-:W-:Y:S02]  /*2620*/  UIMAD.WIDE.U32 UR4, UR36, -0x55555555, URZ ;  /* 0xaaaaaaab240478a5 */ /* 0x000fe4000f8e003f */
[----:B------:R-:W-:Y:S01]  /*2630*/  UISETP.LT.U32.AND UP0, UPT, UR41, 0xc, UP0 ;  /* 0x0000000c2900788c */ /* 0x000fe20008701070 */
[----:B------:R-:W1:Y:S01]  /*2640*/  SYNCS.PHASECHK.TRANS64.TRYWAIT P0, [UR45+0x8], R0 ;  /* 0x00000800ff0075a7 */ /* 0x000e62000800016d */
[----:B------:R-:W-:Y:S01]  /*2650*/  USHF.R.U32.HI UR4, URZ, 0x3, UR5 ;  /* 0x000000033f047899 */ /* 0x000fe20008011605 */
[----:B------:R-:W-:Y:S01]  /*2660*/  SHF.R.S32.HI R5, RZ, 0x1f, R4 ;  /* 0x0000001fff057819 */ /* 0x000fe20000011404 */
[----:B------:R-:W-:-:S02]  /*2670*/  USEL UR6, URZ, 0x1, !UP0 ;  /* 0x000000013f067887 */ /* 0x000fc4000c000000 */
[----:B------:R-:W-:Y:S02]  /*2680*/  UIMAD UR36, UR4, -0xc, UR36 ;  /* 0xfffffff4042478a4 */ /* 0x000fe4000f8e0224 */
[----:B------:R-:W-:-:S04]  /*2690*/  ULOP3.LUT UR37, UR37, UR6, URZ, 0x3c, !UPT ;  /* 0x0000000625257292 */ /* 0x000fc8000f8e3c3f */
[----:B------:R-:W-:Y:S01]  /*26a0*/  @UP1 ULOP3.LUT UR37, UR37, 0x1, UR4, 0x78, !UPT ;  /* 0x0000000125251892 */ /* 0x000fe2000f8e7804 */
[----:B01----:R-:W-:Y:S11]  /*26b0*/  @!P0 BRA `(.L_x_36) ;  /* 0x0000002400848947 */ /* 0x003ff60003800000 */
.L_x_78:
[----:B0-----:R-:W-:Y:S01]  /*26c0*/  IMAD.SHL.U32 R0, R22, 0x40, RZ ;  /* 0x0000004016007824 */ /* 0x001fe200078e00ff */
[----:B------:R-:W-:Y:S01]  /*26d0*/  ULDC UR6, c[0x0][0x284] ;  /* 0x0000a10000067ab9 */ /* 0x000fe20000000800 */
[----:B------:R-:W-:Y:S01]  /*26e0*/  IMAD.SHL.U32 R10, R23, 0x8, RZ ;  /* 0x00000008170a7824 */ /* 0x000fe200078e00ff */
[----:B------:R-:W-:Y:S01]  /*26f0*/  SHF.R.S32.HI R13, RZ, 0x1f, R25 ;  /* 0x0000001fff0d7819 */ /* 0x000fe20000011419 */
[----:B------:R-:W-:Y:S01]  /*2700*/  ULDC.64 UR4, c[0x0][0x5d0] ;  /* 0x0001740000047ab9 */ /* 0x000fe20000000a00 */
[----:B------:R-:W-:Y:S01]  /*2710*/  ISETP.GE.AND P0, PT, R0, UR6, PT ;  /* 0x0000000600007c0c */ /* 0x000fe2000bf06270 */
[----:B------:R-:W-:Y:S01]  /*2720*/  IMAD.WIDE.U32 R2, R25, UR4, R4 ;  /* 0x0000000419027c25 */ /* 0x000fe2000f8e0004 */
[----:B------:R-:W-:Y:S02]  /*2730*/  SHF.R.S32.HI R11, RZ, 0x1f, R10 ;  /* 0x0000001fff0b7819 */ /* 0x000fe4000001140a */
[C---:B------:R-:W-:Y:S01]  /*2740*/  ISETP.GE.OR P0, PT, R10.reuse, R9, P0 ;  /* 0x000000090a00720c */ /* 0x040fe20000706670 */
[----:B------:R-:W-:Y:S01]  /*2750*/  IMAD R6, R13, UR4, RZ ;  /* 0x000000040d067c24 */ /* 0x000fe2000f8e02ff */
[----:B------:R-:W-:-:S03]  /*2760*/  IADD3 R2, P1, R10, R2, RZ ;  /* 0x000000020a027210 */ /* 0x000fc60007f3e0ff */
[----:B------:R-:W-:-:S05]  /*2770*/  IMAD R7, R25, UR5, R6 ;  /* 0x0000000519077c24 */ /* 0x000fca000f8e0206 */
[----:B------:R-:W-:-:S03]  /*2780*/  IADD3.X R3, R11, R3, R7, P1, !PT ;  /* 0x000000030b037210 */ /* 0x000fc60000ffe407 */
[----:B------:R-:W-:Y:S05]  /*2790*/  @P0 BRA `(.L_x_37) ;  /* 0x0000000400e80947 */ /* 0x000fea0003800000 */
[----:B------:R-:W0:Y:S01]  /*27a0*/  LDC.64 R38, c[0x0][0x5c8] ;  /* 0x00017200ff267b82 */ /* 0x000e220000000a00 */
[----:B-----5:R-:W-:Y:S01]  /*27b0*/  FSETP.NEU.AND P0, PT, R29, RZ, PT ;  /* 0x000000ff1d00720b */ /* 0x020fe20003f0d000 */
[----:B------:R-:W-:Y:S01]  /*27c0*/  IMAD.WIDE R22, R22, 0x40, R30 ;  /* 0x0000004016167825 */ /* 0x000fe200078e021e */
[----:B------:R-:W-:Y:S03]  /*27d0*/  BSSY B0, `(.L_x_37) ;  /* 0x0000076000007945 */ /* 0x000fe60003800000 */
[----:B------:R-:W-:Y:S02]  /*27e0*/  IMAD R7, R36, -0x2, R9 ;  /* 0xfffffffe24077824 */ /* 0x000fe400078e0209 */
[----:B------:R-:W-:Y:S02]  /*27f0*/  IMAD.IADD R44, R37, 0x1, -R0 ;  /* 0x00000001252c7824 */ /* 0x000fe400078e0a00 */
[----:B------:R-:W-:-:S02]  /*2800*/  IMAD.IADD R46, R7, 0x1, -R10 ;  /* 0x00000001072e7824 */ /* 0x000fc400078e0a0a */
[-C--:B0-----:R-:W-:Y:S02]  /*2810*/  IMAD R6, R23, R38.reuse, RZ ;  /* 0x0000002617067224 */ /* 0x081fe400078e02ff */
[----:B------:R-:W-:-:S04]  /*2820*/  IMAD.WIDE.U32 R14, R22, R38, R2 ;  /* 0x00000026160e7225 */ /* 0x000fc800078e0002 */
[----:B------:R-:W-:-:S04]  /*2830*/  IMAD R3, R22, R39, R6 ;  /* 0x0000002716037224 */ /* 0x000fc800078e0206 */
[----:B------:R-:W-:Y:S01]  /*2840*/  IMAD.IADD R45, R15, 0x1, R3 ;  /* 0x000000010f2d7824 */ /* 0x000fe200078e0203 */
[----:B------:R-:W-:Y:S06]  /*2850*/  @!P0 BRA `(.L_x_38) ;  /* 0x00000004004c8947 */ /* 0x000fec0003800000 */
[----:B------:R-:W0:Y:S01]  /*2860*/  LDC.64 R20, c[0x0][0x5b8] ;  /* 0x00016e00ff147b82 */ /* 0x000e220000000a00 */
[----:B------:R-:W-:-:S07]  /*2870*/  ULDC.64 UR4, c[0x0][0x5c0] ;  /* 0x0001700000047ab9 */ /* 0x000fce0000000a00 */
[----:B------:R-:W1:Y:S08]  /*2880*/  LDC.64 R40, c[0x0][0x5b0] ;  /* 0x00016c00ff287b82 */ /* 0x000e700000000a00 */
[----:B------:R-:W3:Y:S01]  /*2890*/  LDC.64 R42, c[0x0][0x5a8] ;  /* 0x00016a00ff2a7b82 */ /* 0x000ee20000000a00 */
[-C--:B0-----:R-:W-:Y:S02]  /*28a0*/  IMAD R0, R13, R20.reuse, RZ ;  /* 0x000000140d007224 */ /* 0x081fe400078e02ff */
[----:B------:R-:W-:-:S04]  /*28b0*/  IMAD.WIDE.U32 R2, R25, R20, R4 ;  /* 0x0000001419027225 */ /* 0x000fc800078e0004 */
[----:B------:R-:W-:Y:S01]  /*28c0*/  IMAD R21, R25, R21, R0 ;  /* 0x0000001519157224 */ /* 0x000fe200078e0200 */
[----:B------:R-:W-:Y:S01]  /*28d0*/  IADD3 R6, P0, R10, R2, RZ ;  /* 0x000000020a067210 */ /* 0x000fe20007f1e0ff */
[----:B-1----:R-:W-:-:S03]  /*28e0*/  IMAD R0, R23, R40, RZ ;  /* 0x0000002817007224 */ /* 0x002fc600078e02ff */
[----:B------:R-:W-:Y:S01]  /*28f0*/  IADD3.X R7, R11, R3, R21, P0, !PT ;  /* 0x000000030b077210 */ /* 0x000fe200007fe415 */
[----:B------:R-:W-:Y:S01]  /*2900*/  IMAD R15, R22, R41, R0 ;  /* 0x00000029160f7224 */ /* 0x000fe200078e0200 */
[----:B------:R-:W-:Y:S01]  /*2910*/  ISETP.GT.AND P0, PT, R44, RZ, PT ;  /* 0x000000ff2c00720c */ /* 0x000fe20003f04270 */
[----:B------:R-:W-:-:S03]  /*2920*/  IMAD.WIDE.U32 R2, R22, R40, R6 ;  /* 0x0000002816027225 */ /* 0x000fc600078e0006 */
[----:B------:R-:W-:Y:S01]  /*2930*/  ISETP.GT.AND P1, PT, R46, RZ, P0 ;  /* 0x000000ff2e00720c */ /* 0x000fe20000724270 */
[----:B------:R-:W-:Y:S01]  /*2940*/  IMAD.IADD R0, R3, 0x1, R15 ;  /* 0x0000000103007824 */ /* 0x000fe200078e020f */
[----:B---3--:R-:W-:-:S04]  /*2950*/  LEA R8, P2, R2, R42, 0x1 ;  /* 0x0000002a02087211 */ /* 0x008fc800078408ff */
[----:B------:R-:W-:-:S07]  /*2960*/  LEA.HI.X R9, R2, R43, R0, 0x1, P2 ;  /* 0x0000002b02097211 */ /* 0x000fce00010f0c00 */
[----:B------:R0:W3:Y:S01]  /*2970*/  @P1 LDG.E.LTC128B.U16 R0, desc[UR50][R8.64] ;  /* 0x0000003208001981 */ /* 0x0000e2000c1e1520 */
[----:B------:R-:W-:Y:S01]  /*2980*/  IMAD.WIDE.U32 R2, R22, R40, R10 ;  /* 0x0000002816027225 */ /* 0x000fe200078e000a */
[----:B------:R-:W-:Y:S01]  /*2990*/  ISETP.GT.AND P0, PT, R46, 0x1, P0 ;  /* 0x000000012e00780c */ /* 0x000fe20000704270 */
[----:B------:R-:W-:Y:S01]  /*29a0*/  BSSY B1, `(.L_x_39) ;  /* 0x0000012000017945 */ /* 0x000fe20003800000 */
[----:B------:R-:W-:-:S04]  /*29b0*/  IADD3 R12, P2, R4, R2, RZ ;  /* 0x00000002040c7210 */ /* 0x000fc80007f5e0ff */
[----:B------:R-:W-:-:S03]  /*29c0*/  IADD3.X R13, R5, R15, R3, P2, !PT ;  /* 0x0000000f050d7210 */ /* 0x000fc600017fe403 */
[----:B------:R-:W-:-:S04]  /*29d0*/  IMAD.WIDE.U32 R12, R25, R20, R12 ;  /* 0x00000014190c7225 */ /* 0x000fc800078e000c */
[----:B0-----:R-:W-:Y:S01]  /*29e0*/  IMAD.IADD R9, R21, 0x1, R13 ;  /* 0x0000000115097824 */ /* 0x001fe200078e020d */
[----:B------:R-:W-:Y:S01]  /*29f0*/  SHF.L.U64.HI R13, R40, 0x3, R41 ;  /* 0x00000003280d7819 */ /* 0x000fe20000010229 */
[----:B---3--:R-:W-:-:S05]  /*2a00*/  HADD2.F32 R2, -RZ, R0.H0_H0 ;  /* 0x20000000ff027230 */ /* 0x008fca0000004100 */
[----:B------:R-:W-:Y:S01]  /*2a10*/  FMUL R3, R2, R29 ;  /* 0x0000001d02037220 */ /* 0x000fe20000400000 */
[----:B------:R-:W-:-:S03]  /*2a20*/  LEA R2, P2, R14, UR4, 0x1 ;  /* 0x000000040e027c11 */ /* 0x000fc6000f8408ff */
[----:B------:R-:W-:Y:S01]  /*2a30*/  FFMA R32, R32, R28, R3 ;  /* 0x0000001c20207223 */ /* 0x000fe20000000003 */
[----:B------:R-:W-:Y:S02]  /*2a40*/  LEA.HI.X R3, R14, UR5, R45, 0x1, P2 ;  /* 0x000000050e037c11 */ /* 0x000fe400090f0c2d */
[C---:B------:R-:W-:Y:S02]  /*2a50*/  LEA R8, P2, R12.reuse, R42, 0x1 ;  /* 0x0000002a0c087211 */ /* 0x040fe400078408ff */
[----:B------:R-:W-:Y:S02]  /*2a60*/  F2FP.F16.F32.PACK_AB R32, RZ, R32 ;  /* 0x00000020ff20723e */ /* 0x000fe400000000ff */
[----:B------:R-:W-:Y:S01]  /*2a70*/  LEA.HI.X R9, R12, R43, R9, 0x1, P2 ;  /* 0x0000002b0c097211 */ /* 0x000fe200010f0c09 */
[----:B------:R-:W-:Y:S02]  /*2a80*/  IMAD.SHL.U32 R12, R40, 0x8, RZ ;  /* 0x00000008280c7824 */ /* 0x000fe400078e00ff */
[----:B------:R0:W-:Y:S01]  /*2a90*/  @P1 STG.E.U16 desc[UR50][R2.64], R32 ;  /* 0x0000002002001986 */ /* 0x0001e2000c101532 */
[----:B------:R-:W-:Y:S05]  /*2aa0*/  @!P0 BRA `(.L_x_40) ;  /* 0x0000000000048947 */ /* 0x000fea0003800000 */
[----:B------:R1:W5:Y:S02]  /*2ab0*/  LDG.E.LTC128B.U16 R0, desc[UR50][R8.64+0x2] ;  /* 0x0000023208007981 */ /* 0x000364000c1e1520 */
.L_x_40:
[----:B------:R-:W-:Y:S05]  /*2ac0*/  BSYNC B1 ;  /* 0x0000000000017941 */ /* 0x000fea0003800000 */
.L_x_39:
[----:B-1---5:R-:W-:Y:S01]  /*2ad0*/  HADD2.F32 R8, -RZ, R0.H0_H0 ;  /* 0x20000000ff087230 */ /* 0x022fe20000004100 */
[----:B------:R-:W-:Y:S01]  /*2ae0*/  ISETP.GT.AND P1, PT, R44, 0x8, PT ;  /* 0x000000082c00780c */ /* 0x000fe20003f24270 */
[----:B------:R-:W-:-:S04]  /*2af0*/  IMAD.WIDE.U32 R12, R22, R40, R12 ;  /* 0x00000028160c7225 */ /* 0x000fc800078e000c */
[----:B------:R-:W-:Y:S01]  /*2b00*/  FMUL R8, R8, R29 ;  /* 0x0000001d08087220 */ /* 0x000fe20000400000 */
[----:B------:R-:W-:Y:S01]  /*2b10*/  IMAD.IADD R23, R15, 0x1, R13 ;  /* 0x000000010f177824 */ /* 0x000fe200078e020d */
[----:B------:R-:W-:Y:S02]  /*2b20*/  IADD3 R9, P3, R6, R12, RZ ;  /* 0x0000000c06097210 */ /* 0x000fe40007f7e0ff */
[----:B------:R-:W-:Y:S01]  /*2b30*/  FFMA R8, R33, R28, R8 ;  /* 0x0000001c21087223 */ /* 0x000fe20000000008 */
[----:B------:R-:W-:Y:S02]  /*2b40*/  ISETP.GT.AND P2, PT, R46, RZ, P1 ;  /* 0x000000ff2e00720c */ /* 0x000fe40000f44270 */
[----:B------:R-:W-:Y:S01]  /*2b50*/  IMAD.X R14, R23, 0x1, R7, P3 ;  /* 0x00000001170e7824 */ /* 0x000fe200018e0607 */
[----:B------:R-:W-:Y:S02]  /*2b60*/  LEA R6, P3, R9, R42, 0x1 ;  /* 0x0000002a09067211 */ /* 0x000fe400078608ff */
[----:B------:R-:W-:-:S02]  /*2b70*/  F2FP.F16.F32.PACK_AB R8, RZ, R8 ;  /* 0x00000008ff08723e */ /* 0x000fc400000000ff */
[----:B------:R-:W-:Y:S01]  /*2b80*/  LEA.HI.X R7, R9, R43, R14, 0x1, P3 ;  /* 0x0000002b09077211 */ /* 0x000fe200018f0c0e */
[----:B------:R-:W-:Y:S01]  /*2b90*/  @P0 IMAD.MOV.U32 R9, RZ, RZ, R3 ;  /* 0x000000ffff090224 */ /* 0x000fe200078e0003 */
[----:B------:R-:W-:Y:S01]  /*2ba0*/  PRMT R22, R8, 0x7610, R22 ;  /* 0x0000761008167816 */ /* 0x000fe20000000016 */
[----:B------:R-:W-:Y:S01]  /*2bb0*/  @P0 IMAD.MOV.U32 R8, RZ, RZ, R2 ;  /* 0x000000ffff080224 */ /* 0x000fe200078e0002 */
[----:B------:R-:W-:-:S04]  /*2bc0*/  PRMT R14, R0, 0x7610, R14 ;  /* 0x00007610000e7816 */ /* 0x000fc8000000000e */
[----:B------:R1:W-:Y:S04]  /*2bd0*/  @P0 STG.E.U16 desc[UR50][R8.64+0x2], R22 ;  /* 0x0000021608000986 */ /* 0x0003e8000c101532 */
[----:B------:R3:W4:Y:S01]  /*2be0*/  @P2 LDG.E.LTC128B.U16 R14, desc[UR50][R6.64] ;  /* 0x00000032060e2981 */ /* 0x000722000c1e1520 */
[C---:B------:R-:W-:Y:S01]  /*2bf0*/  SHF.L.U64.HI R15, R38.reuse, 0x4, R39 ;  /* 0x00000004260f7819 */ /* 0x040fe20000010227 */
[----:B------:R-:W-:Y:S01]  /*2c00*/  BSSY B1, `(.L_x_41) ;  /* 0x0000011000017945 */ /* 0x000fe20003800000 */
[----:B0-----:R-:W-:Y:S02]  /*2c10*/  LEA R2, P0, R38, R2, 0x4 ;  /* 0x0000000226027211 */ /* 0x001fe400078020ff */
[----:B------:R-:W-:Y:S02]  /*2c20*/  IADD3 R4, P3, P4, R4, R12, R10 ;  /* 0x0000000c04047210 */ /* 0x000fe40007c7e00a */
[----:B------:R-:W-:Y:S01]  /*2c30*/  ISETP.GT.AND P1, PT, R46, 0x1, P1 ;  /* 0x000000012e00780c */ /* 0x000fe20000f24270 */
[----:B------:R-:W-:Y:S01]  /*2c40*/  IMAD.X R3, R15, 0x1, R3, P0 ;  /* 0x000000010f037824 */ /* 0x000fe200000e0603 */
[----:B------:R-:W-:-:S03]  /*2c50*/  IADD3.X R5, R5, R23, R11, P3, P4 ;  /* 0x0000001705057210 */ /* 0x000fc60001fe840b */
[----:B------:R-:W-:-:S03]  /*2c60*/  IMAD.WIDE.U32 R4, R25, R20, R4 ;  /* 0x0000001419047225 */ /* 0x000fc600078e0004 */
[----:B---3--:R-:W-:Y:S01]  /*2c70*/  LEA R6, P0, R4, R42, 0x1 ;  /* 0x0000002a04067211 */ /* 0x008fe200078008ff */
[----:B----4-:R-:W-:-:S05]  /*2c80*/  HADD2.F32 R0, -RZ, R14.H0_H0 ;  /* 0x2000000eff007230 */ /* 0x010fca0000004100 */
[----:B------:R-:W-:Y:S01]  /*2c90*/  FMUL R13, R0, R29 ;  /* 0x0000001d000d7220 */ /* 0x000fe20000400000 */
[----:B------:R-:W-:-:S03]  /*2ca0*/  IMAD.IADD R0, R21, 0x1, R5 ;  /* 0x0000000115007824 */ /* 0x000fc600078e0205 */
[----:B------:R-:W-:Y:S02]  /*2cb0*/  FFMA R13, R34, R28, R13 ;  /* 0x0000001c220d7223 */ /* 0x000fe4000000000d */
[----:B------:R-:W-:-:S03]  /*2cc0*/  LEA.HI.X R7, R4, R43, R0, 0x1, P0 ;  /* 0x0000002b04077211 */ /* 0x000fc600000f0c00 */
[----:B------:R-:W-:-:S05]  /*2cd0*/  F2FP.F16.F32.PACK_AB R13, RZ, R13 ;  /* 0x0000000dff0d723e */ /* 0x000fca00000000ff */
[----:B------:R1:W-:Y:S01]  /*2ce0*/  @P2 STG.E.U16 desc[UR50][R2.64], R13 ;  /* 0x0000000d02002986 */ /* 0x0003e2000c101532 */
[----:B------:R-:W-:Y:S05]  /*2cf0*/  @!P1 BRA `(.L_x_42) ;  /* 0x0000000000049947 */ /* 0x000fea0003800000 */
[----:B------:R0:W5:Y:S02]  /*2d00*/  LDG.E.LTC128B.U16 R14, desc[UR50][R6.64+0x2] ;  /* 0x00000232060e7981 */ /* 0x000164000c1e1520 */
.L_x_42:
[----:B------:R-:W-:Y:S05]  /*2d10*/  BSYNC B1 ;  /* 0x0000000000017941 */ /* 0x000fea0003800000 */
.L_x_41:
[----:B------:R-:W-:Y:S05]  /*2d20*/  @!P1 BRA `(.L_x_43) ;  /* 0x0000000000809947 */ /* 0x000fea0003800000 */
[----:B-----5:R-:W-:-:S05]  /*2d30*/  HADD2.F32 R14, -RZ, R14.H0_H0 ;  /* 0x2000000eff0e7230 */ /* 0x020fca0000004100 */
[----:B------:R-:W-:-:S04]  /*2d40*/  FMUL R14, R14, R29 ;  /* 0x0000001d0e0e7220 */ /* 0x000fc80000400000 */
[----:B------:R-:W-:-:S05]  /*2d50*/  FFMA R14, R35, R28, R14 ;  /* 0x0000001c230e7223 */ /* 0x000fca000000000e */
[----:B------:R-:W-:-:S05]  /*2d60*/  F2FP.F16.F32.PACK_AB R14, RZ, R14 ;  /* 0x0000000eff0e723e */ /* 0x000fca00000000ff */
[----:B------:R3:W-:Y:S01]  /*2d70*/  STG.E.U16 desc[UR50][R2.64+0x2], R14 ;  /* 0x0000020e02007986 */ /* 0x0007e2000c101532 */
[----:B------:R-:W-:Y:S05]  /*2d80*/  BRA `(.L_x_43) ;  /* 0x0000000000687947 */ /* 0x000fea0003800000 */
.L_x_38:
[----:B------:R-:W-:Y:S01]  /*2d90*/  ISETP.GT.AND P0, PT, R44, RZ, PT ;  /* 0x000000ff2c00720c */ /* 0x000fe20003f04270 */
[----:B------:R-:W-:Y:S01]  /*2da0*/  ULDC.64 UR4, c[0x0][0x5c0] ;  /* 0x0001700000047ab9 */ /* 0x000fe20000000a00 */
[-C--:B------:R-:W-:Y:S01]  /*2db0*/  FMUL R32, R32, R28.reuse ;  /* 0x0000001c20207220 */ /* 0x080fe20000400000 */
[----:B------:R-:W-:Y:S01]  /*2dc0*/  LEA R2, P3, R14, UR4, 0x1 ;  /* 0x000000040e027c11 */ /* 0x000fe2000f8608ff */
[-C--:B------:R-:W-:Y:S01]  /*2dd0*/  FMUL R33, R33, R28.reuse ;  /* 0x0000001c21217220 */ /* 0x080fe20000400000 */
[----:B------:R-:W-:Y:S01]  /*2de0*/  ISETP.GT.AND P2, PT, R46, RZ, P0 ;  /* 0x000000ff2e00720c */ /* 0x000fe20000744270 */
[-C--:B------:R-:W-:Y:S01]  /*2df0*/  FMUL R34, R34, R28.reuse ;  /* 0x0000001c22227220 */ /* 0x080fe20000400000 */
[----:B------:R-:W-:Y:S01]  /*2e00*/  ISETP.GT.AND P1, PT, R44, 0x8, PT ;  /* 0x000000082c00780c */ /* 0x000fe20003f24270 */
[----:B------:R-:W-:Y:S01]  /*2e10*/  FMUL R35, R35, R28 ;  /* 0x0000001c23237220 */ /* 0x000fe20000400000 */
[----:B------:R-:W-:Y:S02]  /*2e20*/  F2FP.F16.F32.PACK_AB R32, RZ, R32 ;  /* 0x00000020ff20723e */ /* 0x000fe400000000ff */
[----:B------:R-:W-:-:S02]  /*2e30*/  LEA.HI.X R3, R14, UR5, R45, 0x1, P3 ;  /* 0x000000050e037c11 */ /* 0x000fc400098f0c2d */
[C---:B------:R-:W-:Y:S02]  /*2e40*/  ISETP.GT.AND P0, PT, R46.reuse, 0x1, P0 ;  /* 0x000000012e00780c */ /* 0x040fe40000704270 */
[C---:B------:R-:W-:Y:S02]  /*2e50*/  ISETP.GT.AND P3, PT, R46.reuse, RZ, P1 ;  /* 0x000000ff2e00720c */ /* 0x040fe40000f64270 */
[----:B------:R-:W-:Y:S01]  /*2e60*/  ISETP.GT.AND P1, PT, R46, 0x1, P1 ;  /* 0x000000012e00780c */ /* 0x000fe20000f24270 */
[----:B------:R-:W-:Y:S01]  /*2e70*/  @P2 STG.E.U16 desc[UR50][R2.64], R32 ;  /* 0x0000002002002986 */ /* 0x000fe2000c101532 */
[C---:B------:R-:W-:Y:S02]  /*2e80*/  SHF.L.U64.HI R39, R38.reuse, 0x4, R39 ;  /* 0x0000000426277819 */ /* 0x040fe40000010227 */
[----:B------:R-:W-:Y:S02]  /*2e90*/  LEA R4, P2, R38, R2, 0x4 ;  /* 0x0000000226047211 */ /* 0x000fe400078420ff */
[----:B------:R-:W-:-:S02]  /*2ea0*/  F2FP.F16.F32.PACK_AB R33, RZ, R33 ;  /* 0x00000021ff21723e */ /* 0x000fc400000000ff */
[----:B------:R-:W-:Y:S01]  /*2eb0*/  F2FP.F16.F32.PACK_AB R34, RZ, R34 ;  /* 0x00000022ff22723e */ /* 0x000fe200000000ff */
[----:B------:R-:W-:Y:S01]  /*2ec0*/  IMAD.X R5, R39, 0x1, R3, P2 ;  /* 0x0000000127057824 */ /* 0x000fe200010e0603 */
[----:B------:R-:W-:Y:S01]  /*2ed0*/  F2FP.F16.F32.PACK_AB R35, RZ, R35 ;  /* 0x00000023ff23723e */ /* 0x000fe200000000ff */
[----:B------:R0:W-:Y:S04]  /*2ee0*/  @P0 STG.E.U16 desc[UR50][R2.64+0x2], R33 ;  /* 0x0000022102000986 */ /* 0x0001e8000c101532 */
[----:B------:R1:W-:Y:S01]  /*2ef0*/  @P3 STG.E.U16 desc[UR50][R4.64], R34 ;  /* 0x0000002204003986 */ /* 0x0003e2000c101532 */
[----:B0-----:R-:W-:Y:S02]  /*2f00*/  @P1 IMAD.MOV.U32 R2, RZ, RZ, R4 ;  /* 0x000000ffff021224 */ /* 0x001fe400078e0004 */
[----:B------:R-:W-:-:S05]  /*2f10*/  @P1 IMAD.MOV.U32 R3, RZ, RZ, R5 ;  /* 0x000000ffff031224 */ /* 0x000fca00078e0005 */
[----:B------:R1:W-:Y:S02]  /*2f20*/  @P1 STG.E.U16 desc[UR50][R2.64+0x2], R35 ;  /* 0x0000022302001986 */ /* 0x0003e4000c101532 */
.L_x_43:
[----:B------:R-:W-:Y:S05]  /*2f30*/  BSYNC B0 ;  /* 0x0000000000007941 */ /* 0x000fea0003800000 */
.L_x_37:
[----:B------:R-:W-:Y:S01]  /*2f40*/  IMAD.U32 R0, RZ, RZ, UR47 ;  /* 0x0000002fff007e24 */ /* 0x000fe2000f8e00ff */
[----:B------:R-:W-:Y:S01]  /*2f50*/  ULDC.64 UR4, c[0x0][0x650] ;  /* 0x0001940000047ab9 */ /* 0x000fe20000000a00 */
[C---:B-123--:R-:W-:Y:S02]  /*2f60*/  IMAD.WIDE.U32 R2, R24.reuse, UR38, RZ ;  /* 0x0000002618027c25 */ /* 0x04efe4000f8e00ff */
[----:B------:R1:W-:Y:S02]  /*2f70*/  SYNCS.ARRIVE.TRANS64.A1T0 RZ, [R0+UR43], RZ ;  /* 0x000000ff00ff79a7 */ /* 0x0003e4000810002b */
[----:B------:R-:W-:Y:S01]  /*2f80*/  IMAD R5, R24, UR39, RZ ;  /* 0x0000002718057c24 */ /* 0x000fe2000f8e02ff */
[----:B------:R-:W-:Y:S01]  /*2f90*/  LEA R18, P0, R2, R18, 0x1 ;  /* 0x0000001202127211 */ /* 0x000fe200078008ff */
[----:B------:R-:W-:Y:S02]  /*2fa0*/  IMAD.MOV.U32 R22, RZ, RZ, -0x1 ;  /* 0xffffffffff167424 */ /* 0x000fe400078e00ff */
[----:B------:R-:W-:-:S02]  /*2fb0*/  IMAD.MOV.U32 R23, RZ, RZ, -0x1 ;  /* 0xffffffffff177424 */ /* 0x000fc400078e00ff */
[----:B-1----:R-:W-:Y:S02]  /*2fc0*/  IMAD.IADD R0, R5, 0x1, R3 ;  /* 0x0000000105007824 */ /* 0x002fe400078e0203 */
[----:B------:R-:W-:-:S03]  /*2fd0*/  IMAD.MOV.U32 R25, RZ, RZ, -0x1 ;  /* 0xffffffffff197424 */ /* 0x000fc600078e00ff */
[--C-:B------:R-:W-:Y:S02]  /*2fe0*/  LEA.HI.X R17, R2, R17, R0.reuse, 0x1, P0 ;  /* 0x0000001102117211 */ /* 0x100fe400000f0c00 */
[----:B------:R-:W-:Y:S02]  /*2ff0*/  ISETP.GE.U32.AND P0, PT, R18, UR4, PT ;  /* 0x0000000412007c0c */ /* 0x000fe4000bf06070 */
[----:B------:R-:W-:Y:S02]  /*3000*/  PRMT R0, RZ, 0x7610, R0 ;  /* 0x00007610ff007816 */ /* 0x000fe40000000000 */
[----:B------:R-:W-:-:S13]  /*3010*/  ISETP.GE.U32.AND.EX P0, PT, R17, UR5, PT, P0 ;  /* 0x0000000511007c0c */ /* 0x000fda000bf06100 */
[----:B------:R-:W-:Y:S05]  /*3020*/  @P0 BRA `(.L_x_44) ;  /* 0x00000004006c0947 */ /* 0x000fea0003800000 */
[----:B------:R-:W1:Y:S01]  /*3030*/  S2R R10, SR_CTAID.X ;  /* 0x00000000000a7919 */ /* 0x000e620000002500 */
[----:B------:R-:W2:Y:S01]  /*3040*/  LDC.64 R8, c[0x0][0x628] ;  /* 0x00018a00ff087b82 */ /* 0x000ea20000000a00 */
[----:B------:R-:W-:Y:S01]  /*3050*/  ULDC UR4, c[0x0][0x150] ;  /* 0x0000540000047ab9 */ /* 0x000fe20000000800 */
[----:B0-----:R-:W-:Y:S01]  /*3060*/  IMAD.MOV.U32 R6, RZ, RZ, R18 ;  /* 0x000000ffff067224 */ /* 0x001fe200078e0012 */
[----:B------:R-:W0:Y:S01]  /*3070*/  S2R R20, SR_CTAID.Y ;  /* 0x0000000000147919 */ /* 0x000e220000002600 */
[----:B------:R-:W-:-:S04]  /*3080*/  IMAD.MOV.U32 R7, RZ, RZ, R17 ;  /* 0x000000ffff077224 */ /* 0x000fc800078e0011 */
[----:B------:R-:W3:Y:S08]  /*3090*/  LDC R15, c[0x0][0x144] ;  /* 0x00005100ff0f7b82 */ /* 0x000ef00000000800 */
[----:B------:R-:W4:Y:S08]  /*30a0*/  LDC R0, c[0x0][0x630] ;  /* 0x00018c00ff007b82 */ /* 0x000f300000000800 */
[----:B------:R-:W0:Y:S01]  /*30b0*/  LDC.64 R12, c[0x0][0x620] ;  /* 0x00018800ff0c7b82 */ /* 0x000e220000000a00 */
[----:B--2---:R-:W-:-:S04]  /*30c0*/  ISETP.NE.U32.AND P0, PT, R8, RZ, PT ;  /* 0x000000ff0800720c */ /* 0x004fc80003f05070 */
[----:B------:R-:W-:Y:S02]  /*30d0*/  ISETP.NE.AND.EX P0, PT, R9, RZ, PT, P0 ;  /* 0x000000ff0900720c */ /* 0x000fe40003f05300 */
[----:B-1----:R-:W-:-:S05]  /*30e0*/  I2FP.F32.U32 R2, R10 ;  /* 0x0000000a00027245 */ /* 0x002fca0000201000 */
[----:B------:R-:W-:-:S04]  /*30f0*/  FMUL R2, R2, UR4 ;  /* 0x0000000402027c20 */ /* 0x000fc80008400000 */
[----:B-----5:R1:W2:Y:S02]  /*3100*/  F2I.U32.TRUNC.NTZ R14, R2 ;  /* 0x00000002000e7305 */ /* 0x0202a4000020f000 */
[----:B---34-:R-:W-:Y:S05]  /*3110*/  @!P0 BRA `(.L_x_45) ;  /* 0x0000000000288947 */ /* 0x018fea0003800000 */
[----:B------:R-:W3:Y:S02]  /*3120*/  LDC R3, c[0x0][0x634] ;  /* 0x00018d00ff037b82 */ /* 0x000ee40000000800 */
[----:B---3--:R-:W-:-:S05]  /*3130*/  IADD3 R7, P0, R18, R3, RZ ;  /* 0x0000000312077210 */ /* 0x008fca0007f1e0ff */
[----:B------:R-:W-:-:S04]  /*3140*/  IMAD.X R11, RZ, RZ, R17, P0 ;  /* 0x000000ffff0b7224 */ /* 0x000fc800000e0611 */
[----:B-1----:R-:W-:-:S04]  /*3150*/  IMAD.WIDE.U32 R2, R11, R8, RZ ;  /* 0x000000080b027225 */ /* 0x002fc800078e00ff */
[----:B------:R-:W-:-:S04]  /*3160*/  IMAD.WIDE.U32 R4, P0, R7, R9, R2 ;  /* 0x0000000907047225 */ /* 0x000fc80007800002 */
[----:B------:R-:W-:-:S04]  /*3170*/  IMAD.WIDE.U32 R2, R7, R8, RZ ;  /* 0x0000000807027225 */ /* 0x000fc800078e00ff */
[----:B------:R-:W-:Y:S01]  /*3180*/  IMAD.X R7, RZ, RZ, RZ, P0 ;  /* 0x000000ffff077224 */ /* 0x000fe200000e06ff */
[----:B------:R-:W-:Y:S01]  /*3190*/  IADD3 RZ, P0, R3, R4, RZ ;  /* 0x0000000403ff7210 */ /* 0x000fe20007f1e0ff */
[----:B------:R-:W-:-:S04]  /*31a0*/  IMAD.MOV.U32 R6, RZ, RZ, R5 ;  /* 0x000000ffff067224 */ /* 0x000fc800078e0005 */
[----:B------:R-:W-:-:S08]  /*31b0*/  IMAD.WIDE.U32.X R6, R11, R9, R6, P0 ;  /* 0x000000090b067225 */ /* 0x000fd000000e0406 */
.L_x_45:
[-CC-:B------:R-:W-:Y:S01]  /*31c0*/  SHF.R.U64 R25, R6, R0.reuse, R7.reuse ;  /* 0x0000000006197219 */ /* 0x180fe20000001207 */
[----:B------:R-:W3:Y:S01]  /*31d0*/  LDC.64 R32, c[0x0][0x640] ;  /* 0x00019000ff207b82 */ /* 0x000ee20000000a00 */
[----:B------:R-:W-:Y:S01]  /*31e0*/  SHF.R.U32.HI R0, RZ, R0, R7 ;  /* 0x00000000ff007219 */ /* 0x000fe20000011607 */
[----:B-1----:R-:W-:Y:S01]  /*31f0*/  IMAD.MOV.U32 R2, RZ, RZ, R18 ;  /* 0x000000ffff027224 */ /* 0x002fe200078e0012 */
[----:B------:R-:W-:Y:S01]  /*3200*/  IADD3 R5, P0, RZ, -R25, RZ ;  /* 0x80000019ff057210 */ /* 0x000fe20007f1e0ff */
[----:B--2---:R-:W-:Y:S01]  /*3210*/  IMAD.MOV R14, RZ, RZ, -R14 ;  /* 0x000000ffff0e7224 */ /* 0x004fe200078e0a0e */
[----:B------:R-:W-:Y:S01]  /*3220*/  ULDC UR4, c[0x0][0x154] ;  /* 0x0000550000047ab9 */ /* 0x000fe20000000800 */
[----:B------:R-:W-:Y:S02]  /*3230*/  IMAD.MOV.U32 R7, RZ, RZ, 0x1 ;  /* 0x00000001ff077424 */ /* 0x000fe400078e00ff */
[----:B------:R-:W1:Y:S01]  /*3240*/  LDC R4, c[0x0][0x618] ;  /* 0x00018600ff047b82 */ /* 0x000e620000000800 */
[----:B------:R-:W-:-:S02]  /*3250*/  IMAD.X R3, RZ, RZ, ~R0, P0 ;  /* 0x000000ffff037224 */ /* 0x000fc400000e0e00 */
[----:B------:R-:W-:Y:S02]  /*3260*/  IMAD R15, R15, R14, R10 ;  /* 0x0000000e0f0f7224 */ /* 0x000fe400078e020a */
[-C--:B0-----:R-:W-:Y:S02]  /*3270*/  IMAD R0, R3, R12.reuse, RZ ;  /* 0x0000000c03007224 */ /* 0x081fe400078e02ff */
[----:B------:R-:W-:Y:S01]  /*3280*/  IMAD.MOV.U32 R3, RZ, RZ, R17 ;  /* 0x000000ffff037224 */ /* 0x000fe200078e0011 */
[----:B------:R-:W0:Y:S01]  /*3290*/  LDC R6, c[0x0][0x608] ;  /* 0x00018200ff067b82 */ /* 0x000e220000000800 */
[----:B------:R-:W-:-:S04]  /*32a0*/  IMAD.WIDE.U32 R2, R5, R12, R2 ;  /* 0x0000000c05027225 */ /* 0x000fc800078e0002 */
[----:B------:R-:W-:-:S03]  /*32b0*/  IMAD R5, R5, R13, R0 ;  /* 0x0000000d05057224 */ /* 0x000fc600078e0200 */
[----:B------:R-:W2:Y:S01]  /*32c0*/  LDC R22, c[0x0][0x658] ;  /* 0x00019600ff167b82 */ /* 0x000ea20000000800 */
[----:B------:R-:W-:Y:S01]  /*32d0*/  I2FP.F32.U32 R0, R20 ;  /* 0x0000001400007245 */ /* 0x000fe20000201000 */
[----:B------:R-:W-:Y:S01]  /*32e0*/  IMAD.IADD R3, R3, 0x1, R5 ;  /* 0x0000000103037824 */ /* 0x000fe200078e0205 */
[----:B---3--:R-:W-:Y:S01]  /*32f0*/  ISETP.NE.U32.AND P0, PT, R32, RZ, PT ;  /* 0x000000ff2000720c */ /* 0x008fe20003f05070 */
[----:B------:R-:W-:Y:S02]  /*3300*/  IMAD.MOV.U32 R5, RZ, RZ, -0x1 ;  /* 0xffffffffff057424 */ /* 0x000fe400078e00ff */
[----:B------:R-:W-:Y:S02]  /*3310*/  FMUL R0, R0, UR4 ;  /* 0x0000000400007c20 */ /* 0x000fe40008400000 */
[----:B------:R-:W3:Y:S01]  /*3320*/  LDC R13, c[0x0][0x148] ;  /* 0x00005200ff0d7b82 */ /* 0x000ee20000000800 */
[----:B-1----:R-:W-:Y:S01]  /*3330*/  SHF.R.U64 R10, R2, R4, R3 ;  /* 0x00000004020a7219 */ /* 0x002fe20000001203 */
[----:B------:R1:W4:Y:S01]  /*3340*/  F2I.U32.TRUNC.NTZ R12, R0 ;  /* 0x00000000000c7305 */ /* 0x000322000020f000 */
[----:B------:R-:W-:-:S02]  /*3350*/  ISETP.NE.AND.EX P0, PT, R33, RZ, PT, P0 ;  /* 0x000000ff2100720c */ /* 0x000fc40003f05300 */
[----:B------:R-:W-:-:S03]  /*3360*/  SHF.R.U32.HI R3, RZ, R4, R3 ;  /* 0x00000004ff037219 */ /* 0x000fc60000011603 */
[----:B------:R-:W1:Y:S01]  /*3370*/  LDC R14, c[0x0][0x600] ;  /* 0x00018000ff0e7b82 */ /* 0x000e620000000800 */
[-CC-:B0-----:R-:W-:Y:S02]  /*3380*/  SHF.R.U64 R8, R10, R6.reuse, R3.reuse ;  /* 0x000000060a087219 */ /* 0x181fe40000001203 */
[----:B------:R-:W-:-:S05]  /*3390*/  SHF.R.U32.HI R3, RZ, R6, R3 ;  /* 0x00000006ff037219 */ /* 0x000fca0000011603 */
[----:B------:R-:W0:Y:S01]  /*33a0*/  LDC R23, c[0x0][0x648] ;  /* 0x00019200ff177b82 */ /* 0x000e220000000800 */
[-CC-:B--2---:R-:W-:Y:S02]  /*33b0*/  SHF.R.U64 R11, R8, R22.reuse, R3.reuse ;  /* 0x00000016080b7219 */ /* 0x184fe40000001203 */
[-C--:B------:R-:W-:Y:S02]  /*33c0*/  SHF.L.U32 R5, R5, R22.reuse, RZ ;  /* 0x0000001605057219 */ /* 0x080fe400000006ff */
[-C--:B------:R-:W-:Y:S01]  /*33d0*/  SHF.R.U32.HI R3, RZ, R22.reuse, R3 ;  /* 0x00000016ff037219 */ /* 0x080fe20000011603 */
[----:B------:R-:W-:Y:S01]  /*33e0*/  IMAD.MOV.U32 R2, RZ, RZ, R11 ;  /* 0x000000ffff027224 */ /* 0x000fe200078e000b */
[----:B------:R-:W-:Y:S01]  /*33f0*/  SHF.L.U32 R22, R7, R22, RZ ;  /* 0x0000001607167219 */ /* 0x000fe200000006ff */
[----:B------:R-:W2:Y:S01]  /*3400*/  LDC R34, c[0x0][0x638] ;  /* 0x00018e00ff227b82 */ /* 0x000ea20000000800 */
[----:B------:R-:W-:-:S07]  /*3410*/  LOP3.LUT R21, RZ, R5, RZ, 0x33, !PT ;  /* 0x00000005ff157212 */ /* 0x000fce00078e33ff */
[----:B------:R-:W0:Y:S01]  /*3420*/  LDC R35, c[0x0][0x610] ;  /* 0x00018400ff237b82 */ /* 0x000e220000000800 */
[----:B----4-:R-:W-:Y:S05]  /*3430*/  @!P0 BRA `(.L_x_46) ;  /* 0x0000000000288947 */ /* 0x010fea0003800000 */
[----:B-1----:R-:W1:Y:S02]  /*3440*/  LDC R0, c[0x0][0x64c] ;  /* 0x00019300ff007b82 */ /* 0x002e640000000800 */
[----:B-1----:R-:W-:-:S05]  /*3450*/  IADD3 R7, P0, R11, R0, RZ ;  /* 0x000000000b077210 */ /* 0x002fca0007f1e0ff */
        /* <DEDUP_REMOVED lines=8> */
.L_x_46:
[----:B------:R-:W-:Y:S01]  /*34e0*/  ISETP.NE.AND P0, PT, R19, 0x1, PT ;  /* 0x000000011300780c */ /* 0x000fe20003f05270 */
[----:B-1----:R-:W-:Y:S01]  /*34f0*/  VIADD R5, R14, 0xffffffff ;  /* 0xffffffff0e057836 */ /* 0x002fe20000000000 */
[----:B0-----:R-:W-:Y:S01]  /*3500*/  SHF.R.U64 R0, R2, R23, R3 ;  /* 0x0000001702007219 */ /* 0x001fe20000001203 */
[----:B------:R-:W-:Y:S01]  /*3510*/  IMAD.MOV R12, RZ, RZ, -R12 ;  /* 0x000000ffff0c7224 */ /* 0x000fe200078e0a0c */
[----:B------:R-:W-:-:S03]  /*3520*/  LOP3.LUT R3, R8, R21, RZ, 0xc0, !PT ;  /* 0x0000001508037212 */ /* 0x000fc600078ec0ff */
[----:B------:R-:W-:Y:S02]  /*3530*/  IMAD.MOV R2, RZ, RZ, -R0 ;  /* 0x000000ffff027224 */ /* 0x000fe400078e0a00 */
[----:B------:R-:W-:Y:S01]  /*3540*/  IMAD R22, R22, R0, R3 ;  /* 0x0000000016167224 */ /* 0x000fe200078e0203 */
[----:B------:R-:W-:Y:S01]  /*3550*/  LOP3.LUT R3, R10, R5, RZ, 0xc0, !PT ;  /* 0x000000050a037212 */ /* 0x000fe200078ec0ff */
[----:B--2---:R-:W-:Y:S02]  /*3560*/  IMAD R0, R2, R34, R11 ;  /* 0x0000002202007224 */ /* 0x004fe400078e020b */
[----:B---3--:R-:W-:Y:S02]  /*3570*/  @P0 IMAD R15, R13, R12, R20 ;  /* 0x0000000c0d0f0224 */ /* 0x008fe400078e0214 */
[----:B------:R-:W-:Y:S02]  /*3580*/  IMAD R3, R0, R14, R3 ;  /* 0x0000000e00037224 */ /* 0x000fe400078e0203 */
[----:B------:R-:W-:-:S02]  /*3590*/  IMAD R22, R22, R35, R15 ;  /* 0x0000002316167224 */ /* 0x000fc400078e020f */
[----:B------:R-:W-:-:S03]  /*35a0*/  IMAD.MOV.U32 R2, RZ, RZ, 0x1 ;  /* 0x00000001ff027424 */ /* 0x000fc600078e00ff */
[----:B------:R-:W-:Y:S02]  /*35b0*/  SEL R23, R3, R22, !P0 ;  /* 0x0000001603177207 */ /* 0x000fe40004000000 */
[----:B------:R-:W-:Y:S02]  /*35c0*/  PRMT R0, R2, 0x7610, R0 ;  /* 0x0000761002007816 */ /* 0x000fe40000000000 */
[----:B------:R-:W-:-:S07]  /*35d0*/  SEL R22, R22, R3, !P0 ;  /* 0x0000000316167207 */ /* 0x000fce0004000000 */
.L_x_44:
[----:B------:R-:W-:Y:S02]  /*35e0*/  LOP3.LUT P0, RZ, R0, 0xff, RZ, 0xc0, !PT ;  /* 0x000000ff00ff7812 */ /* 0x000fe4000780c0ff */
[----:B------:R-:W-:-:S11]  /*35f0*/  LOP3.LUT R47, R47, 0x1, RZ, 0x3c, !PT ;  /* 0x000000012f2f7812 */ /* 0x000fd600078e3cff */
[----:B------:R-:W-:Y:S05]  /*3600*/  @P0 BRA `(.L_x_47) ;  /* 0xffffffe0008c0947 */ /* 0x000fea000383ffff */
[----:B------:R-:W-:Y:S05]  /*3610*/  EXIT ;  /* 0x000000000000794d */ /* 0x000fea0003800000 */
.L_x_18:
[----:B------:R-:W-:-:S08]  /*3620*/  ISETP.NE.AND P0, PT, R0, RZ, PT ;  /* 0x000000ff0000720c */ /* 0x000fd00003f05270 */
[----:B--2--5:R-:W0:-:S00]  /*3630*/  USETMAXREG.DEALLOC.CTAPOOL 0x28 ;  /* 0x00000028000079c8 */ /* 0x024e0000080e0500 */
[----:B------:R-:W-:Y:S05]  /*3640*/  @P0 EXIT ;  /* 0x000000000000094d */ /* 0x000fea0003800000 */
[----:B0-----:R-:W-:Y:S01]  /*3650*/  LOP3.LUT P0, RZ, R6, 0xff, RZ, 0xc0, !PT ;  /* 0x000000ff06ff7812 */ /* 0x001fe2000780c0ff */
[----:B------:R-:W-:Y:S02]  /*3660*/  IMAD.MOV.U32 R0, RZ, RZ, 0x1 ;  /* 0x00000001ff007424 */ /* 0x000fe400078e00ff */
[----:B------:R-:W-:-:S10]  /*3670*/  IMAD.MOV.U32 R8, RZ, RZ, RZ ;  /* 0x000000ffff087224 */ /* 0x000fd400078e00ff */
[----:B------:R-:W-:Y:S05]  /*3680*/  @!P0 BRA `(.L_x_48) ;  /* 0x0000000c006c8947 */ /* 0x000fea0003800000 */
[----:B------:R-:W0:Y:S01]  /*3690*/  S2R R13, SR_CgaCtaId ;  /* 0x00000000000d7919 */ /* 0x000e220000008800 */
[----:B------:R-:W-:Y:S01]  /*36a0*/  LOP3.LUT P0, RZ, R3, 0x1f, RZ, 0xc0, !PT ;  /* 0x0000001f03ff7812 */ /* 0x000fe2000780c0ff */
[----:B------:R-:W-:Y:S01]  /*36b0*/  IMAD R5, R24, UR39, RZ ;  /* 0x0000002718057c24 */ /* 0x000fe2000f8e02ff */
[C---:B------:R-:W-:Y:S01]  /*36c0*/  ISETP.NE.AND P2, PT, R2.reuse, RZ, PT ;  /* 0x000000ff0200720c */ /* 0x040fe20003f45270 */
[----:B------:R-:W-:Y:S01]  /*36d0*/  ULDC UR5, c[0x0][0x658] ;  /* 0x0001960000057ab9 */ /* 0x000fe20000000800 */
[----:B------:R-:W-:Y:S01]  /*36e0*/  ISETP.NE.OR P0, PT, R2, RZ, !P0 ;  /* 0x000000ff0200720c */ /* 0x000fe20004705670 */
[----:B------:R-:W-:Y:S01]  /*36f0*/  IMAD.WIDE.U32 R2, R24, UR38, RZ ;  /* 0x0000002618027c25 */ /* 0x000fe2000f8e00ff */
[----:B------:R-:W-:Y:S01]  /*3700*/  UMOV UR6, 0xffffffff ;  /* 0xffffffff00067882 */ /* 0x000fe20000000000 */
[----:B------:R-:W-:Y:S01]  /*3710*/  BSSY B0, `(.L_x_48) ;  /* 0x00000d2000007945 */ /* 0x000fe20003800000 */
[----:B------:R-:W-:Y:S01]  /*3720*/  USHF.L.U32 UR6, UR6, UR5, URZ ;  /* 0x0000000506067299 */ /* 0x000fe2000800063f */
[----:B------:R-:W-:Y:S01]  /*3730*/  IMAD.MOV.U32 R11, RZ, RZ, 0x1 ;  /* 0x00000001ff0b7424 */ /* 0x000fe200078e00ff */
[----:B------:R-:W-:Y:S01]  /*3740*/  LOP3.LUT R9, R16, 0x2, RZ, 0xfc, !PT ;  /* 0x0000000210097812 */ /* 0x000fe200078efcff */
[----:B------:R-:W-:Y:S01]  /*3750*/  IMAD.MOV.U32 R0, RZ, RZ, 0x1 ;  /* 0x00000001ff007424 */ /* 0x000fe200078e00ff */
[----:B------:R-:W-:Y:S01]  /*3760*/  ULDC UR4, c[0x0][0x600] ;  /* 0x0001800000047ab9 */ /* 0x000fe20000000800 */
[----:B------:R-:W-:Y:S01]  /*3770*/  IMAD.MOV.U32 R8, RZ, RZ, RZ ;  /* 0x000000ffff087224 */ /* 0x000fe200078e00ff */
[----:B------:R-:W-:Y:S01]  /*3780*/  UMOV UR7, 0x1 ;  /* 0x0000000100077882 */ /* 0x000fe20000000000 */
[----:B------:R-:W-:Y:S01]  /*3790*/  IMAD.IADD R10, R5, 0x1, R3 ;  /* 0x00000001050a7824 */ /* 0x000fe200078e0203 */
[----:B------:R-:W-:-:S02]  /*37a0*/  UIADD3 UR13, UR40, 0x1, URZ ;  /* 0x00000001280d7890 */ /* 0x000fc4000fffe03f */
[----:B------:R-:W-:Y:S02]  /*37b0*/  UIADD3 UR4, UR4, -0x1, URZ ;  /* 0xffffffff04047890 */ /* 0x000fe4000fffe03f */
[----:B------:R-:W-:Y:S02]  /*37c0*/  USHF.L.U32 UR5, UR7, UR5, URZ ;  /* 0x0000000507057299 */ /* 0x000fe4000800063f */
[----:B------:R-:W-:Y:S01]  /*37d0*/  ULOP3.LUT UR6, URZ, UR6, URZ, 0x33, !UPT ;  /* 0x000000063f067292 */ /* 0x000fe2000f8e333f */
[----:B------:R-:W-:Y:S01]  /*37e0*/  ULDC.64 UR30, c[0x0][0x198] ;  /* 0x00006600001e7ab9 */ /* 0x000fe20000000a00 */
[C---:B0-----:R-:W-:Y:S02]  /*37f0*/  IMAD.SHL.U32 R12, R13.reuse, 0x4, RZ ;  /* 0x000000040d0c7824 */ /* 0x041fe400078e00ff */
[----:B------:R-:W-:-:S03]  /*3800*/  IMAD.SHL.U32 R13, R13, 0x100, RZ ;  /* 0x000001000d0d7824 */ /* 0x000fc600078e00ff */
[----:B------:R-:W-:Y:S02]  /*3810*/  LOP3.LUT R12, R12, 0x4, RZ, 0xc0, !PT ;  /* 0x000000040c0c7812 */ /* 0x000fe400078ec0ff */
[----:B------:R-:W-:-:S07]  /*3820*/  LOP3.LUT R13, R13, 0x100, RZ, 0xc0, !PT ;  /* 0x000001000d0d7812 */ /* 0x000fce00078ec0ff */
.L_x_60:
[----:B------:R-:W-:-:S03]  /*3830*/  UMOV UR7, 0xffffffff ;  /* 0xffffffff00077882 */ /* 0x000fc60000000000 */
[----:B------:R-:W-:Y:S05]  /*3840*/  BRA.DIV UR7, `(.L_x_49) ;  /* 0x0000001607387947 */ /* 0x000fea000b800000 */
[----:B------:R-:W-:-:S13]  /*3850*/  ELECT P6, URZ, PT ;  /* 0x00000000003f782f */ /* 0x000fda00038c0000 */
.L_x_81:
[----:B------:R-:W0:Y:S01]  /*3860*/  LDC R4, c[0x0][0x28c] ;  /* 0x0000a300ff047b82 */ /* 0x000e220000000800 */
[----:B------:R-:W-:Y:S01]  /*3870*/  BSSY B1, `(.L_x_50) ;  /* 0x0000045000017945 */ /* 0x000fe20003800000 */
[----:B0-----:R-:W-:-:S13]  /*3880*/  ISETP.LT.OR P6, PT, R4, 0x1, !P6 ;  /* 0x000000010400780c */ /* 0x001fda00077c1670 */
[----:B------:R-:W-:Y:S05]  /*3890*/  @P6 BRA `(.L_x_51) ;  /* 0x0000000400086947 */ /* 0x000fea0003800000 */
[----:B------:R-:W-:Y:S02]  /*38a0*/  IMAD.SHL.U32 R22, R22, 0x40, RZ ;  /* 0x0000004016167824 */ /* 0x000fe400078e00ff */
[----:B------:R-:W-:Y:S02]  /*38b0*/  IMAD R23, R23, 0x8, R12 ;  /* 0x0000000817177824 */ /* 0x000fe400078e020c */
[----:B------:R-:W-:Y:S02]  /*38c0*/  IMAD.MOV.U32 R20, RZ, RZ, RZ ;  /* 0x000000ffff147224 */ /* 0x000fe400078e00ff */
[----:B------:R-:W-:Y:S02]  /*38d0*/  IMAD.U32 R21, RZ, RZ, UR13 ;  /* 0x0000000dff157e24 */ /* 0x000fe4000f8e00ff */
[----:B------:R-:W-:Y:S02]  /*38e0*/  IMAD.MOV.U32 R4, RZ, RZ, R0 ;  /* 0x000000ffff047224 */ /* 0x000fe400078e0000 */
[----:B------:R-:W-:-:S07]  /*38f0*/  IMAD.MOV.U32 R6, RZ, RZ, R8 ;  /* 0x000000ffff067224 */ /* 0x000fce00078e0008 */
.L_x_55:
[----:B------:R-:W0:Y:S01]  /*3900*/  S2R R14, SR_CgaCtaId ;  /* 0x00000000000e7919 */ /* 0x000e220000008800 */
[----:B------:R-:W-:Y:S01]  /*3910*/  MOV R5, 0x400 ;  /* 0x0000040000057802 */ /* 0x000fe20000000f00 */
[----:B------:R-:W1:Y:S03]  /*3920*/  @!P2 LDC R7, c[0x0][0x500] ;  /* 0x00014000ff07ab82 */ /* 0x000e660000000800 */
[----:B0-----:R-:W-:Y:S02]  /*3930*/  LEA R15, R14, R5, 0x18 ;  /* 0x000000050e0f7211 */ /* 0x001fe400078ec0ff */
[----:B------:R-:W-:-:S03]  /*3940*/  SHF.L.U32 R5, R4, 0x1f, RZ ;  /* 0x0000001f04057819 */ /* 0x000fc600000006ff */
[----:B------:R-:W-:-:S04]  /*3950*/  IMAD R14, R6, 0x8, R15 ;  /* 0x00000008060e7824 */ /* 0x000fc800078e020f */
[----:B------:R-:W0:Y:S02]  /*3960*/  SYNCS.PHASECHK.TRANS64.TRYWAIT P1, [R14+URZ+0x60], R5 ;  /* 0x000060050e0075a7 */ /* 0x000e24000802017f */
[----:B01----:R-:W-:Y:S05]  /*3970*/  @!P1 BRA `(.L_x_52) ;  /* 0x00000014000c9947 */ /* 0x003fea0003800000 */
.L_x_82:
[----:B0-----:R-:W-:Y:S01]  /*3980*/  PRMT R5, R9, 0x9910, RZ ;  /* 0x0000991009057816 */ /* 0x001fe200000000ff */
[----:B------:R0:W-:Y:S03]  /*3990*/  @!P2 SYNCS.ARRIVE.TRANS64 RZ, [R14+URZ], R7 ;  /* 0x000000070effa9a7 */ /* 0x0001e6000800003f */
[----:B------:R-:W-:-:S13]  /*39a0*/  ISETP.NE.AND P1, PT, R5, 0x2, PT ;  /* 0x000000020500780c */ /* 0x000fda0003f25270 */
[----:B0-----:R-:W-:Y:S05]  /*39b0*/  @P1 BRA `(.L_x_53) ;  /* 0x0000000000041947 */ /* 0x001fea0003800000 */
[----:B------:R-:W-:Y:S01]  /*39c0*/  BPT.TRAP 0x1 ;  /* 0x000000040000795c */ /* 0x000fe20000300000 */
.L_x_53:
[----:B------:R-:W-:Y:S05]  /*39d0*/  @P0 BRA `(.L_x_54) ;  /* 0x0000000000040947 */ /* 0x000fea0003800000 */
[----:B------:R-:W-:Y:S01]  /*39e0*/  BPT.TRAP 0x1 ;  /* 0x000000040000795c */ /* 0x000fe20000300000 */
.L_x_54:
[----:B------:R-:W-:Y:S01]  /*39f0*/  IMAD R5, R6, 0x4000, R15 ;  /* 0x0000400006057824 */ /* 0x000fe200078e020f */
[----:B------:R-:W-:Y:S01]  /*3a00*/  R2UR UR34, R20 ;  /* 0x00000000142272ca */ /* 0x000fe200000e0000 */
[----:B------:R-:W-:Y:S01]  /*3a10*/  VIADD R21, R21, 0xffffffff ;  /* 0xffffffff15157836 */ /* 0x000fe20000000000 */
[----:B------:R-:W-:Y:S01]  /*3a20*/  R2UR UR33, R14 ;  /* 0x000000000e2172ca */ /* 0x000fe200000e0000 */
[----:B------:R-:W-:Y:S01]  /*3a30*/  UIADD3 UR14, UP0, UR30, 0xf0, URZ ;  /* 0x000000f01e0e7890 */ /* 0x000fe2000ff1e03f */
[----:B------:R-:W-:Y:S01]  /*3a40*/  R2UR UR24, R5 ;  /* 0x00000000051872ca */ /* 0x000fe200000e0000 */
[----:B------:R-:W-:Y:S01]  /*3a50*/  IMAD R5, R6, 0x400, R13 ;  /* 0x0000040006057824 */ /* 0x000fe200078e020d */
[----:B------:R-:W-:Y:S01]  /*3a60*/  R2UR UR36, R25 ;  /* 0x00000000192472ca */ /* 0x000fe200000e0000 */
[----:B------:R-:W-:Y:S01]  /*3a70*/  UIADD3 UR42, UP1, UR30, 0x1f0, URZ ;  /* 0x000001f01e2a7890 */ /* 0x000fe2000ff3e03f */
[----:B------:R-:W-:Y:S01]  /*3a80*/  R2UR UR35, R22 ;  /* 0x00000000162372ca */ /* 0x000fe200000e0000 */
[----:B------:R-:W-:Y:S01]  /*3a90*/  IMAD R5, R5, 0x2, R15 ;  /* 0x0000000205057824 */ /* 0x000fe200078e020f */
[----:B------:R-:W-:Y:S01]  /*3aa0*/  R2UR UR19, R23 ;  /* 0x00000000171372ca */ /* 0x000fe200000e0000 */
[----:B------:R-:W-:Y:S01]  /*3ab0*/  UIADD3.X UR15, URZ, UR31, URZ, UP0, !UPT ;  /* 0x0000001f3f0f7290 */ /* 0x000fe200087fe43f */
[----:B------:R-:W-:Y:S01]  /*3ac0*/  ISETP.GT.AND P3, PT, R21, 0x1, PT ;  /* 0x000000011500780c */ /* 0x000fe20003f64270 */
[----:B------:R-:W-:Y:S01]  /*3ad0*/  UIADD3 UR26, UR34, 0x40, URZ ;  /* 0x00000040221a7890 */ /* 0x000fe2000fffe03f */
[----:B------:R-:W-:Y:S01]  /*3ae0*/  R2UR UR8, R5 ;  /* 0x00000000050872ca */ /* 0x000fe200000e0000 */
[----:B------:R-:W-:Y:S01]  /*3af0*/  UIADD3.X UR43, URZ, UR31, URZ, UP1, !UPT ;  /* 0x0000001f3f2b7290 */ /* 0x000fe20008ffe43f */
[----:B------:R-:W-:Y:S01]  /*3b00*/  VIADD R6, R6, 0x1 ;  /* 0x0000000106067836 */ /* 0x000fe20000000000 */
[----:B------:R-:W-:Y:S01]  /*3b10*/  UIADD3 UR32, UR24, 0x200, URZ ;  /* 0x0000020018207890 */ /* 0x000fe2000fffe03f */
[----:B------:R-:W-:Y:S01]  /*3b20*/  VIADD R20, R20, 0x80 ;  /* 0x0000008014147836 */ /* 0x000fe20000000000 */
[----:B------:R-:W-:Y:S01]  /*3b30*/  UIADD3 UR24, UR24, 0x2200, URZ ;  /* 0x0000220018187890 */ /* 0x000fe2000fffe03f */
[----:B------:R-:W-:Y:S01]  /*3b40*/  UMOV UR22, 0x0 ;  /* 0x0000000000167882 */ /* 0x000fe20000000000 */
[----:B------:R-:W-:Y:S01]  /*3b50*/  UMOV UR23, 0x10000000 ;  /* 0x1000000000177882 */ /* 0x000fe20000000000 */
[----:B------:R-:W-:Y:S01]  /*3b60*/  ISETP.NE.AND P1, PT, R6, 0xc, PT ;  /* 0x0000000c0600780c */ /* 0x000fe20003f25270 */
[----:B------:R-:W-:Y:S01]  /*3b70*/  UMOV UR25, UR33 ;  /* 0x0000002100197c82 */ /* 0x000fe20008000000 */
[----:B------:R-:W-:Y:S01]  /*3b80*/  UMOV UR28, UR36 ;  /* 0x00000024001c7c82 */ /* 0x000fe20008000000 */
[----:B------:R-:W-:-:S02]  /*3b90*/  UMOV UR27, UR35 ;  /* 0x00000023001b7c82 */ /* 0x000fc40008000000 */
[----:B------:R-:W-:Y:S01]  /*3ba0*/  UIADD3 UR16, UR8, 0x30200, URZ ;  /* 0x0003020008107890 */ /* 0x000fe2000fffe03f */
[----:B------:R0:W-:Y:S01]  /*3bb0*/  UTMALDG.3D [UR32], [UR14], desc[UR22] ;  /* 0x000016200e0075b4 */ /* 0x0001e20008011000 */
[----:B------:R-:W-:Y:S01]  /*3bc0*/  UIADD3 UR8, UR8, 0x30600, URZ ;  /* 0x0003060008087890 */ /* 0x000fe2000fffe03f */
[----:B------:R-:W-:Y:S01]  /*3bd0*/  SEL R5, RZ, 0x1, P1 ;  /* 0x00000001ff057807 */ /* 0x000fe20000800000 */
[----:B------:R-:W-:Y:S01]  /*3be0*/  UMOV UR7, 0x30000 ;  /* 0x0003000000077882 */ /* 0x000fe20000000000 */
[----:B------:R-:W-:Y:S01]  /*3bf0*/  UMOV UR17, UR33 ;  /* 0x0000002100117c82 */ /* 0x000fe20008000000 */
[----:B------:R-:W-:Y:S01]  /*3c00*/  UMOV UR18, UR34 ;  /* 0x0000002200127c82 */ /* 0x000fe20008000000 */
[----:B------:R-:W-:Y:S01]  /*3c10*/  UMOV UR20, UR36 ;  /* 0x0000002400147c82 */ /* 0x000fe20008000000 */
[----:B------:R-:W-:Y:S01]  /*3c20*/  UMOV UR9, UR33 ;  /* 0x0000002100097c82 */ /* 0x000fe20008000000 */
[----:B------:R-:W-:Y:S01]  /*3c30*/  UMOV UR11, UR19 ;  /* 0x00000013000b7c82 */ /* 0x000fe20008000000 */
[----:B------:R-:W-:Y:S01]  /*3c40*/  UMOV UR12, UR36 ;  /* 0x00000024000c7c82 */ /* 0x000fe20008000000 */
[----:B------:R0:W-:Y:S01]  /*3c50*/  UTMALDG.3D [UR24], [UR14], desc[UR22] ;  /* 0x000016180e0075b4 */ /* 0x0001e20008011000 */
[----:B------:R-:W-:Y:S01]  /*3c60*/  UMOV UR10, UR26 ;  /* 0x0000001a000a7c82 */ /* 0x000fe20008000000 */
[----:B------:R-:W-:-:S02]  /*3c70*/  LOP3.LUT R4, R4, R5, RZ, 0x3c, !PT ;  /* 0x0000000504047212 */ /* 0x000fc400078e3cff */
[----:B------:R-:W-:Y:S01]  /*3c80*/  SEL R6, R6, RZ, P1 ;  /* 0x000000ff06067207 */ /* 0x000fe20000800000 */
[----:B------:R0:W-:Y:S01]  /*3c90*/  UTMALDG.3D.MULTICAST [UR16], [UR42], UR7, desc[UR22] ;  /* 0x000016102a0073b4 */ /* 0x0001e20008011807 */
[----:B------:R0:W-:Y:S02]  /*3ca0*/  UTMALDG.3D.MULTICAST [UR8], [UR42], UR7, desc[UR22] ;  /* 0x000016082a0073b4 */ /* 0x0001e40008011807 */
[----:B0-----:R-:W-:Y:S05]  /*3cb0*/  @P3 BRA `(.L_x_55) ;  /* 0xfffffffc00103947 */ /* 0x001fea000383ffff */
.L_x_51:
[----:B------:R-:W-:Y:S05]  /*3cc0*/  BSYNC B1 ;  /* 0x0000000000017941 */ /* 0x000fea0003800000 */
.L_x_50:
[----:B------:R-:W-:Y:S01]  /*3cd0*/  LOP3.LUT P4, RZ, R11, 0xff, RZ, 0xc0, !PT ;  /* 0x000000ff0bff7812 */ /* 0x000fe2000788c0ff */
[----:B------:R-:W-:Y:S01]  /*3ce0*/  VIADD R8, R8, UR40 ;  /* 0x0000002808087c36 */ /* 0x000fe20008000000 */
[----:B------:R-:W-:Y:S01]  /*3cf0*/  ULDC.64 UR8, c[0x0][0x650] ;  /* 0x0001940000087ab9 */ /* 0x000fe20000000a00 */
[----:B------:R-:W-:Y:S01]  /*3d00*/  IMAD.U32 R7, RZ, RZ, UR40 ;  /* 0x00000028ff077e24 */ /* 0x000fe2000f8e00ff */
[----:B------:R-:W-:Y:S01]  /*3d10*/  UISETP.GE.U32.AND UP0, UPT, UR40, 0xc, UPT ;  /* 0x0000000c2800788c */ /* 0x000fe2000bf06070 */
[----:B------:R-:W-:Y:S01]  /*3d20*/  BSSY B1, `(.L_x_56) ;  /* 0x000006e000017945 */ /* 0x000fe20003800000 */
[----:B------:R-:W-:Y:S01]  /*3d30*/  ISETP.GT.U32.AND P1, PT, R8, 0xb, PT ;  /* 0x0000000b0800780c */ /* 0x000fe20003f24070 */
[----:B------:R-:W-:Y:S01]  /*3d40*/  IMAD.MOV.U32 R22, RZ, RZ, -0x1 ;  /* 0xffffffffff167424 */ /* 0x000fe200078e00ff */
[----:B------:R-:W-:Y:S01]  /*3d50*/  PRMT R11, RZ, 0x7610, R11 ;  /* 0x00007610ff0b7816 */ /* 0x000fe2000000000b */
[----:B------:R-:W-:Y:S01]  /*3d60*/  IMAD.MOV.U32 R23, RZ, RZ, -0x1 ;  /* 0xffffffffff177424 */ /* 0x000fe200078e00ff */
[----:B------:R-:W-:Y:S01]  /*3d70*/  ISETP.LT.U32.AND P1, PT, R7, 0xc, P1 ;  /* 0x0000000c0700780c */ /* 0x000fe20000f21070 */
[----:B------:R-:W-:Y:S01]  /*3d80*/  IMAD.MOV.U32 R25, RZ, RZ, -0x1 ;  /* 0xffffffffff197424 */ /* 0x000fe200078e00ff */
[----:B------:R-:W-:Y:S01]  /*3d90*/  PLOP3.LUT P3, PT, PT, PT, UP0, 0x80, 0x0 ;  /* 0x000000000000781c */ /* 0x000fe20003f6f008 */
[----:B------:R-:W0:Y:S01]  /*3da0*/  @P4 S2R R5, SR_CgaCtaId ;  /* 0x0000000000054919 */ /* 0x000e220000008800 */
[----:B------:R-:W-:-:S04]  /*3db0*/  @P4 MOV R4, 0x400 ;  /* 0x0000040000044802 */ /* 0x000fc80000000f00 */
[----:B0-----:R-:W-:Y:S01]  /*3dc0*/  @P4 LEA R6, R5, R4, 0x18 ;  /* 0x0000000405064211 */ /* 0x001fe200078ec0ff */
[----:B------:R-:W-:-:S03]  /*3dd0*/  IMAD.WIDE.U32 R4, R8, -0x55555555, RZ ;  /* 0xaaaaaaab08047825 */ /* 0x000fc600078e00ff */
[----:B------:R0:W-:Y:S01]  /*3de0*/  @P4 SYNCS.ARRIVE.TRANS64.A1T0 RZ, [R6+URZ+0xf8], RZ ;  /* 0x0000f8ff06ff49a7 */ /* 0x0001e2000810003f */
[----:B------:R-:W-:Y:S02]  /*3df0*/  IADD3 R18, P4, R18, R2, RZ ;  /* 0x0000000212127210 */ /* 0x000fe40007f9e0ff */
[----:B------:R-:W-:Y:S02]  /*3e00*/  SHF.R.U32.HI R7, RZ, 0x3, R5 ;  /* 0x00000003ff077819 */ /* 0x000fe40000011605 */
[----:B------:R-:W-:Y:S01]  /*3e10*/  SEL R5, RZ, 0x1, !P1 ;  /* 0x00000001ff057807 */ /* 0x000fe20004800000 */
[----:B------:R-:W-:Y:S01]  /*3e20*/  IMAD.X R17, R17, 0x1, R10, P4 ;  /* 0x0000000111117824 */ /* 0x000fe200020e060a */
[----:B------:R-:W-:Y:S01]  /*3e30*/  ISETP.GE.U32.AND P1, PT, R18, UR8, PT ;  /* 0x0000000812007c0c */ /* 0x000fe2000bf26070 */
[----:B------:R-:W-:Y:S01]  /*3e40*/  IMAD R8, R7, -0xc, R8 ;  /* 0xfffffff407087824 */ /* 0x000fe200078e0208 */
[----:B------:R-:W-:Y:S02]  /*3e50*/  LOP3.LUT R0, R0, R5, RZ, 0x3c, !PT ;  /* 0x0000000500007212 */ /* 0x000fe400078e3cff */
[----:B------:R-:W-:-:S02]  /*3e60*/  ISETP.GE.U32.AND.EX P1, PT, R17, UR9, PT, P1 ;  /* 0x0000000911007c0c */ /* 0x000fc4000bf26110 */
[----:B------:R-:W-:Y:S02]  /*3e70*/  @P3 LOP3.LUT R0, R0, 0x1, R7, 0x78, !PT ;  /* 0x0000000100003812 */ /* 0x000fe400078e7807 */
[----:B------:R-:W-:-:S09]  /*3e80*/  PRMT R4, RZ, 0x7610, R4 ;  /* 0x00007610ff047816 */ /* 0x000fd20000000004 */
[----:B0-----:R-:W-:Y:S05]  /*3e90*/  @P1 BRA `(.L_x_57) ;  /* 0x0000000400581947 */ /* 0x001fea0003800000 */
[----:B------:R-:W0:Y:S01]  /*3ea0*/  S2R R14, SR_CTAID.X ;  /* 0x00000000000e7919 */ /* 0x000e220000002500 */
[----:B------:R-:W-:Y:S01]  /*3eb0*/  ULDC.64 UR8, c[0x0][0x628] ;  /* 0x00018a0000087ab9 */ /* 0x000fe20000000a00 */
[----:B------:R-:W-:Y:S01]  /*3ec0*/  ULDC UR10, c[0x0][0x630] ;  /* 0x00018c00000a7ab9 */ /* 0x000fe20000000800 */
[----:B------:R-:W-:Y:S01]  /*3ed0*/  ISETP.NE.U32.AND P1, PT, RZ, UR8, PT ;  /* 0x00000008ff007c0c */ /* 0x000fe2000bf25070 */
[----:B------:R-:W1:Y:S01]  /*3ee0*/  S2R R15, SR_CTAID.Y ;  /* 0x00000000000f7919 */ /* 0x000e620000002600 */
[----:B------:R-:W-:Y:S01]  /*3ef0*/  ULDC UR11, c[0x0][0x150] ;  /* 0x00005400000b7ab9 */ /* 0x000fe20000000800 */
[----:B------:R-:W-:Y:S01]  /*3f00*/  IMAD.MOV.U32 R4, RZ, RZ, R18 ;  /* 0x000000ffff047224 */ /* 0x000fe200078e0012 */
[----:B------:R-:W-:Y:S01]  /*3f10*/  ISETP.NE.AND.EX P1, PT, RZ, UR9, PT, P1 ;  /* 0x00000009ff007c0c */ /* 0x000fe2000bf25310 */
[----:B------:R-:W-:Y:S01]  /*3f20*/  IMAD.MOV.U32 R5, RZ, RZ, R17 ;  /* 0x000000ffff057224 */ /* 0x000fe200078e0011 */
[----:B0-----:R-:W-:-:S11]  /*3f30*/  I2FP.F32.U32 R20, R14 ;  /* 0x0000000e00147245 */ /* 0x001fd60000201000 */
[----:B------:R-:W-:Y:S05]  /*3f40*/  @!P1 BRA `(.L_x_58) ;  /* 0x0000000000289947 */ /* 0x000fea0003800000 */
[----:B------:R-:W-:Y:S02]  /*3f50*/  ULDC UR7, c[0x0][0x634] ;  /* 0x00018d0000077ab9 */ /* 0x000fe40000000800 */
[----:B------:R-:W-:-:S05]  /*3f60*/  IADD3 R5, P1, R18, UR7, RZ ;  /* 0x0000000712057c10 */ /* 0x000fca000ff3e0ff */
[----:B------:R-:W-:-:S04]  /*3f70*/  IMAD.X R21, RZ, RZ, R17, P1 ;  /* 0x000000ffff157224 */ /* 0x000fc800008e0611 */
[----:B------:R-:W-:-:S04]  /*3f80*/  IMAD.WIDE.U32 R6, R21, UR8, RZ ;  /* 0x0000000815067c25 */ /* 0x000fc8000f8e00ff */
[----:B------:R-:W-:-:S04]  /*3f90*/  IMAD.WIDE.U32 R6, P1, R5, UR9, R6 ;  /* 0x0000000905067c25 */ /* 0x000fc8000f820006 */
[----:B------:R-:W-:-:S04]  /*3fa0*/  IMAD.WIDE.U32 R4, R5, UR8, RZ ;  /* 0x0000000805047c25 */ /* 0x000fc8000f8e00ff */
[----:B------:R-:W-:Y:S01]  /*3fb0*/  IMAD.MOV.U32 R4, RZ, RZ, R7 ;  /* 0x000000ffff047224 */ /* 0x000fe200078e0007 */
[----:B------:R-:W-:Y:S01]  /*3fc0*/  IADD3 RZ, P3, R5, R6, RZ ;  /* 0x0000000605ff7210 */ /* 0x000fe20007f7e0ff */
[----:B------:R-:W-:-:S04]  /*3fd0*/  IMAD.X R5, RZ, RZ, RZ, P1 ;  /* 0x000000ffff057224 */ /* 0x000fc800008e06ff */
[----:B------:R-:W-:-:S08]  /*3fe0*/  IMAD.WIDE.U32.X R4, R21, UR9, R4, P3 ;  /* 0x0000000915047c25 */ /* 0x000fd000098e0404 */
.L_x_58:
[--C-:B------:R-:W-:Y:S01]  /*3ff0*/  SHF.R.U64 R25, R4, UR10, R5.reuse ;  /* 0x0000000a04197c19 */ /* 0x100fe20008001205 */
[----:B------:R-:W-:Y:S01]  /*4000*/  FMUL R20, R20, UR11 ;  /* 0x0000000b14147c20 */ /* 0x000fe20008400000 */
[----:B------:R-:W-:Y:S01]  /*4010*/  SHF.R.U32.HI R4, RZ, UR10, R5 ;  /* 0x0000000aff047c19 */ /* 0x000fe20008011605 */
[----:B------:R-:W0:Y:S01]  /*4020*/  LDC R23, c[0x0][0x144] ;  /* 0x00005100ff177b82 */ /* 0x000e220000000800 */
[----:B------:R-:W-:Y:S01]  /*4030*/  IADD3 R21, P1, RZ, -R25, RZ ;  /* 0x80000019ff157210 */ /* 0x000fe20007f3e0ff */
[----:B------:R-:W-:Y:S01]  /*4040*/  ULDC UR7, c[0x0][0x154] ;  /* 0x0000550000077ab9 */ /* 0x000fe20000000800 */
[----:B-1----:R-:W-:Y:S01]  /*4050*/  I2FP.F32.U32 R5, R15 ;  /* 0x0000000f00057245 */ /* 0x002fe20000201000 */
[----:B------:R-:W1:Y:S01]  /*4060*/  F2I.U32.TRUNC.NTZ R20, R20 ;  /* 0x0000001400147305 */ /* 0x000e62000020f000 */
[----:B------:R-:W-:Y:S01]  /*4070*/  ULDC.64 UR8, c[0x0][0x620] ;  /* 0x0001880000087ab9 */ /* 0x000fe20000000a00 */
[----:B------:R-:W-:Y:S01]  /*4080*/  IMAD.X R4, RZ, RZ, ~R4, P1 ;  /* 0x000000ffff047224 */ /* 0x000fe200008e0e04 */
[----:B------:R-:W-:Y:S01]  /*4090*/  ISETP.NE.AND P4, PT, R19, 0x1, PT ;  /* 0x000000011300780c */ /* 0x000fe20003f85270 */
[----:B------:R-:W-:Y:S01]  /*40a0*/  FMUL R6, R5, UR7 ;  /* 0x0000000705067c20 */ /* 0x000fe20008400000 */
[----:B------:R-:W2:Y:S01]  /*40b0*/  LDC R22, c[0x0][0x148] ;  /* 0x00005200ff167b82 */ /* 0x000ea20000000800 */
[----:B------:R-:W-:Y:S01]  /*40c0*/  IMAD R4, R4, UR8, RZ ;  /* 0x0000000804047c24 */ /* 0x000fe2000f8e02ff */
[----:B------:R-:W-:Y:S01]  /*40d0*/  ULDC UR7, c[0x0][0x618] ;  /* 0x0001860000077ab9 */ /* 0x000fe20000000800 */
[----:B------:R-:W-:-:S02]  /*40e0*/  IMAD.MOV.U32 R5, RZ, RZ, R17 ;  /* 0x000000ffff057224 */ /* 0x000fc400078e0011 */
[----:B------:R-:W3:Y:S01]  /*40f0*/  F2I.U32.TRUNC.NTZ R6, R6 ;  /* 0x0000000600067305 */ /* 0x000ee2000020f000 */
[C---:B------:R-:W-:Y:S02]  /*4100*/  IMAD R7, R21.reuse, UR9, R4 ;  /* 0x0000000915077c24 */ /* 0x040fe4000f8e0204 */
[----:B------:R-:W-:Y:S02]  /*4110*/  IMAD.MOV.U32 R4, RZ, RZ, R18 ;  /* 0x000000ffff047224 */ /* 0x000fe400078e0012 */
[----:B-1----:R-:W-:Y:S02]  /*4120*/  IMAD.MOV R20, RZ, RZ, -R20 ;  /* 0x000000ffff147224 */ /* 0x002fe400078e0a14 */
[----:B------:R-:W-:Y:S01]  /*4130*/  IMAD.WIDE.U32 R4, R21, UR8, R4 ;  /* 0x0000000815047c25 */ /* 0x000fe2000f8e0004 */
[----:B------:R-:W-:Y:S02]  /*4140*/  ULDC.64 UR8, c[0x0][0x640] ;  /* 0x0001900000087ab9 */ /* 0x000fe40000000a00 */
[----:B------:R-:W-:Y:S01]  /*4150*/  ISETP.NE.U32.AND P1, PT, RZ, UR8, PT ;  /* 0x00000008ff007c0c */ /* 0x000fe2000bf25070 */
[----:B------:R-:W-:-:S02]  /*4160*/  IMAD.IADD R5, R5, 0x1, R7 ;  /* 0x0000000105057824 */ /* 0x000fc400078e0207 */
[----:B0-----:R-:W-:Y:S01]  /*4170*/  IMAD R14, R23, R20, R14 ;  /* 0x00000014170e7224 */ /* 0x001fe200078e020e */
[----:B------:R-:W-:Y:S02]  /*4180*/  ISETP.NE.AND.EX P1, PT, RZ, UR9, PT, P1 ;  /* 0x00000009ff007c0c */ /* 0x000fe4000bf25310 */
[--C-:B------:R-:W-:Y:S01]  /*4190*/  SHF.R.U64 R20, R4, UR7, R5.reuse ;  /* 0x0000000704147c19 */ /* 0x100fe20008001205 */
[----:B---3--:R-:W-:Y:S01]  /*41a0*/  IMAD.MOV R4, RZ, RZ, -R6 ;  /* 0x000000ffff047224 */ /* 0x008fe200078e0a06 */
[----:B------:R-:W-:Y:S01]  /*41b0*/  SHF.R.U32.HI R5, RZ, UR7, R5 ;  /* 0x00000007ff057c19 */ /* 0x000fe20008011605 */
[----:B------:R-:W-:Y:S02]  /*41c0*/  ULDC UR7, c[0x0][0x608] ;  /* 0x0001820000077ab9 */ /* 0x000fe40000000800 */
[----:B--2---:R-:W-:Y:S01]  /*41d0*/  @P4 IMAD R14, R22, R4, R15 ;  /* 0x00000004160e4224 */ /* 0x004fe200078e020f */
[--C-:B------:R-:W-:Y:S02]  /*41e0*/  SHF.R.U64 R22, R20, UR7, R5.reuse ;  /* 0x0000000714167c19 */ /* 0x100fe40008001205 */
[----:B------:R-:W-:Y:S01]  /*41f0*/  SHF.R.U32.HI R5, RZ, UR7, R5 ;  /* 0x00000007ff057c19 */ /* 0x000fe20008011605 */
[----:B------:R-:W-:-:S03]  /*4200*/  ULDC UR7, c[0x0][0x658] ;  /* 0x0001960000077ab9 */ /* 0x000fc60000000800 */
[--C-:B------:R-:W-:Y:S02]  /*4210*/  SHF.R.U64 R15, R22, UR7, R5.reuse ;  /* 0x00000007160f7c19 */ /* 0x100fe40008001205 */
[----:B------:R-:W-:-:S03]  /*4220*/  SHF.R.U32.HI R21, RZ, UR7, R5 ;  /* 0x00000007ff157c19 */ /* 0x000fc60008011605 */
[----:B------:R-:W-:Y:S02]  /*4230*/  IMAD.MOV.U32 R6, RZ, RZ, R15 ;  /* 0x000000ffff067224 */ /* 0x000fe400078e000f */
[----:B------:R-:W-:Y:S01]  /*4240*/  IMAD.MOV.U32 R5, RZ, RZ, R21 ;  /* 0x000000ffff057224 */ /* 0x000fe200078e0015 */
[----:B------:R-:W-:Y:S06]  /*4250*/  @!P1 BRA `(.L_x_59) ;  /* 0x00000000002c9947 */ /* 0x000fec0003800000 */
        /* <DEDUP_REMOVED lines=9> */
[----:B------:R-:W-:-:S04]  /*42f0*/  IMAD.WIDE.U32.X R4, R21, UR9, R4, P3 ;  /* 0x0000000915047c25 */ /* 0x000fc800098e0404 */
[----:B------:R-:W-:-:S07]  /*4300*/  IMAD.MOV.U32 R6, RZ, RZ, R4 ;  /* 0x000000ffff067224 */ /* 0x000fce00078e0004 */
.L_x_59:
[----:B------:R-:W-:Y:S01]  /*4310*/  ULDC UR7, c[0x0][0x648] ;  /* 0x0001920000077ab9 */ /* 0x000fe20000000800 */
[----:B------:R-:W-:Y:S01]  /*4320*/  LOP3.LUT R4, R22, UR6, RZ, 0xc0, !PT ;  /* 0x0000000616047c12 */ /* 0x000fe2000f8ec0ff */
[----:B------:R-:W-:Y:S01]  /*4330*/  ULDC UR8, c[0x0][0x610] ;  /* 0x0001840000087ab9 */ /* 0x000fe20000000800 */
[----:B------:R-:W-:Y:S01]  /*4340*/  SHF.R.U64 R5, R6, UR7, R5 ;  /* 0x0000000706057c19 */ /* 0x000fe20008001205 */
[----:B------:R-:W-:Y:S01]  /*4350*/  ULDC UR7, c[0x0][0x638] ;  /* 0x00018e0000077ab9 */ /* 0x000fe20000000800 */
[----:B------:R-:W-:-:S03]  /*4360*/  LOP3.LUT R20, R20, UR4, RZ, 0xc0, !PT ;  /* 0x0000000414147c12 */ /* 0x000fc6000f8ec0ff */
[----:B------:R-:W-:Y:S02]  /*4370*/  IMAD.MOV R6, RZ, RZ, -R5 ;  /* 0x000000ffff067224 */ /* 0x000fe400078e0a05 */
[----:B------:R-:W-:Y:S02]  /*4380*/  IMAD R5, R5, UR5, R4 ;  /* 0x0000000505057c24 */ /* 0x000fe4000f8e0204 */
[----:B------:R-:W-:Y:S01]  /*4390*/  IMAD R15, R6, UR7, R15 ;  /* 0x00000007060f7c24 */ /* 0x000fe2000f8e020f */
[----:B------:R-:W-:Y:S01]  /*43a0*/  ULDC UR7, c[0x0][0x600] ;  /* 0x0001800000077ab9 */ /* 0x000fe20000000800 */
[----:B------:R-:W-:Y:S02]  /*43b0*/  IMAD R14, R5, UR8, R14 ;  /* 0x00000008050e7c24 */ /* 0x000fe4000f8e020e */
[----:B------:R-:W-:Y:S02]  /*43c0*/  IMAD R15, R15, UR7, R20 ;  /* 0x000000070f0f7c24 */ /* 0x000fe4000f8e0214 */
[----:B------:R-:W-:-:S03]  /*43d0*/  IMAD.MOV.U32 R4, RZ, RZ, 0x1 ;  /* 0x00000001ff047424 */ /* 0x000fc600078e00ff */
[----:B------:R-:W-:Y:S02]  /*43e0*/  SEL R23, R15, R14, !P4 ;  /* 0x0000000e0f177207 */ /* 0x000fe40006000000 */
[----:B------:R-:W-:-:S07]  /*43f0*/  SEL R22, R14, R15, !P4 ;  /* 0x0000000f0e167207 */ /* 0x000fce0006000000 */
.L_x_57:
[----:B------:R-:W-:Y:S05]  /*4400*/  BSYNC B1 ;  /* 0x0000000000017941 */ /* 0x000fea0003800000 */
.L_x_56:
[----:B------:R-:W-:-:S13]  /*4410*/  LOP3.LUT P1, RZ, R4, 0xff, RZ, 0xc0, !PT ;  /* 0x000000ff04ff7812 */ /* 0x000fda000782c0ff */
[----:B------:R-:W-:Y:S05]  /*4420*/  @P1 BRA `(.L_x_60) ;  /* 0xfffffff400001947 */ /* 0x000fea000383ffff */
[----:B------:R-:W-:Y:S05]  /*4430*/  BSYNC B0 ;  /* 0x0000000000007941 */ /* 0x000fea0003800000 */
.L_x_48:
[----:B------:R-:W-:-:S03]  /*4440*/  UMOV UR7, 0xffffffff ;  /* 0xffffffff00077882 */ /* 0x000fc60000000000 */
[----:B------:R-:W-:Y:S05]  /*4450*/  BRA.DIV UR7, `(.L_x_61) ;  /* 0x0000000a07687947 */ /* 0x000fea000b800000 */
[----:B------:R-:W-:-:S13]  /*4460*/  ELECT P6, URZ, PT ;  /* 0x00000000003f782f */ /* 0x000fda00038c0000 */
.L_x_85:
[----:B------:R-:W-:Y:S04]  /*4470*/  BSSY B0, `(.L_x_62) ;  /* 0x0000073000007945 */ /* 0x000fe80003800000 */
[----:B------:R-:W-:Y:S05]  /*4480*/  @!P6 BRA `(.L_x_63) ;  /* 0x0000000400c4e947 */ /* 0x000fea0003800000 */
[----:B------:R-:W-:-:S04]  /*4490*/  LOP3.LUT R16, R16, 0x2, RZ, 0xfc, !PT ;  /* 0x0000000210107812 */ /* 0x000fc800078efcff */
[----:B------:R-:W-:-:S13]  /*44a0*/  ISETP.NE.AND P0, PT, R16, 0x3, PT ;  /* 0x000000031000780c */ /* 0x000fda0003f05270 */
[----:B------:R-:W-:Y:S05]  /*44b0*/  @!P0 BRA `(.L_x_64) ;  /* 0x0000000000048947 */ /* 0x000fea0003800000 */
[----:B------:R-:W-:Y:S01]  /*44c0*/  BPT.TRAP 0x1 ;  /* 0x000000040000795c */ /* 0x000fe20000300000 */
.L_x_64:
[----:B------:R-:W0:Y:S01]  /*44d0*/  S2R R3, SR_CgaCtaId ;  /* 0x0000000000037919 */ /* 0x000e220000008800 */
[----:B------:R-:W-:-:S04]  /*44e0*/  MOV R2, 0x400 ;  /* 0x0000040000027802 */ /* 0x000fc80000000f00 */
[----:B0-----:R-:W-:Y:S02]  /*44f0*/  LEA R3, R3, R2, 0x18 ;  /* 0x0000000203037211 */ /* 0x001fe400078ec0ff */
[----:B------:R-:W-:-:S03]  /*4500*/  SHF.L.U32 R2, R0, 0x1f, RZ ;  /* 0x0000001f00027819 */ /* 0x000fc600000006ff */
[----:B------:R-:W-:-:S04]  /*4510*/  VIADD R3, R3, 0x60 ;  /* 0x0000006003037836 */ /* 0x000fc80000000000 */
[C---:B------:R-:W-:Y:S02]  /*4520*/  IMAD R7, R8.reuse, 0x8, R3 ;  /* 0x0000000808077824 */ /* 0x040fe400078e0203 */
[----:B------:R-:W-:Y:S02]  /*4530*/  VIADD R8, R8, 0x1 ;  /* 0x0000000108087836 */ /* 0x000fe40000000000 */
[----:B------:R-:W0:Y:S03]  /*4540*/  SYNCS.PHASECHK.TRANS64.TRYWAIT P0, [R7+URZ], R2 ;  /* 0x00000002070075a7 */ /* 0x000e26000800017f */
[----:B------:R-:W-:-:S04]  /*4550*/  ISETP.NE.AND P1, PT, R8, 0xc, PT ;  /* 0x0000000c0800780c */ /* 0x000fc80003f25270 */
[----:B------:R-:W-:Y:S02]  /*4560*/  SEL R5, RZ, 0x1, P1 ;  /* 0x00000001ff057807 */ /* 0x000fe40000800000 */
[----:B------:R-:W-:Y:S02]  /*4570*/  SEL R8, R8, RZ, P1 ;  /* 0x000000ff08087207 */ /* 0x000fe40000800000 */
[----:B------:R-:W-:-:S03]  /*4580*/  LOP3.LUT R5, R0, R5, RZ, 0x3c, !PT ;  /* 0x0000000500057212 */ /* 0x000fc600078e3cff */
[----:B------:R-:W-:Y:S01]  /*4590*/  IMAD R9, R8, 0x8, R3 ;  /* 0x0000000808097824 */ /* 0x000fe200078e0203 */
[----:B------:R-:W-:Y:S01]  /*45a0*/  SHF.L.U32 R4, R5, 0x1f, RZ ;  /* 0x0000001f05047819 */ /* 0x000fe200000006ff */
[----:B0-----:R-:W-:Y:S06]  /*45b0*/  @!P0 BRA `(.L_x_65) ;  /* 0x0000000800308947 */ /* 0x001fec0003800000 */
.L_x_86:
[----:B------:R-:W1:Y:S01]  /*45c0*/  SYNCS.PHASECHK.TRANS64.TRYWAIT P0, [R9+URZ], R4 ;  /* 0x00000004090075a7 */ /* 0x000e62000800017f */
[----:B------:R-:W-:-:S05]  /*45d0*/  VIADD R0, R8, 0x1 ;  /* 0x0000000108007836 */ /* 0x000fca0000000000 */
[----:B------:R-:W-:-:S04]  /*45e0*/  ISETP.NE.AND P1, PT, R0, 0xc, PT ;  /* 0x0000000c0000780c */ /* 0x000fc80003f25270 */
[----:B0-----:R-:W-:Y:S02]  /*45f0*/  SEL R2, RZ, 0x1, P1 ;  /* 0x00000001ff027807 */ /* 0x001fe40000800000 */
[----:B------:R-:W-:Y:S02]  /*4600*/  SEL R0, R0, RZ, P1 ;  /* 0x000000ff00007207 */ /* 0x000fe40000800000 */
[----:B------:R-:W-:-:S03]  /*4610*/  LOP3.LUT R7, R5, R2, RZ, 0x3c, !PT ;  /* 0x0000000205077212 */ /* 0x000fc600078e3cff */
[----:B------:R-:W-:Y:S01]  /*4620*/  IMAD R6, R0, 0x8, R3 ;  /* 0x0000000800067824 */ /* 0x000fe200078e0203 */
[----:B------:R-:W-:Y:S01]  /*4630*/  SHF.L.U32 R5, R7, 0x1f, RZ ;  /* 0x0000001f07057819 */ /* 0x000fe200000006ff */
[----:B-1----:R-:W-:Y:S06]  /*4640*/  @!P0 BRA `(.L_x_66) ;  /* 0x0000000800208947 */ /* 0x002fec0003800000 */
.L_x_87:
[----:B------:R-:W1:Y:S01]  /*4650*/  SYNCS.PHASECHK.TRANS64.TRYWAIT P0, [R6+URZ], R5 ;  /* 0x00000005060075a7 */ /* 0x000e62000800017f */
[----:B------:R-:W-:-:S05]  /*4660*/  VIADD R0, R0, 0x1 ;  /* 0x0000000100007836 */ /* 0x000fca0000000000 */
[----:B------:R-:W-:-:S04]  /*4670*/  ISETP.NE.AND P1, PT, R0, 0xc, PT ;  /* 0x0000000c0000780c */ /* 0x000fc80003f25270 */
[----:B------:R-:W-:Y:S02]  /*4680*/  SEL R2, RZ, 0x1, P1 ;  /* 0x00000001ff027807 */ /* 0x000fe40000800000 */
[----:B------:R-:W-:Y:S02]  /*4690*/  SEL R0, R0, RZ, P1 ;  /* 0x000000ff00007207 */ /* 0x000fe40000800000 */
[----:B------:R-:W-:-:S03]  /*46a0*/  LOP3.LUT R7, R7, R2, RZ, 0x3c, !PT ;  /* 0x0000000207077212 */ /* 0x000fc600078e3cff */
[----:B0-----:R-:W-:Y:S01]  /*46b0*/  IMAD R9, R0, 0x8, R3 ;  /* 0x0000000800097824 */ /* 0x001fe200078e0203 */
[----:B------:R-:W-:Y:S01]  /*46c0*/  SHF.L.U32 R4, R7, 0x1f, RZ ;  /* 0x0000001f07047819 */ /* 0x000fe200000006ff */
[----:B-1----:R-:W-:Y:S06]  /*46d0*/  @!P0 BRA `(.L_x_67) ;  /* 0x0000000800108947 */ /* 0x002fec0003800000 */
.L_x_88:
        /* <DEDUP_REMOVED lines=9> */
.L_x_89:
        /* <DEDUP_REMOVED lines=9> */
.L_x_90:
        /* <DEDUP_REMOVED lines=9> */
.L_x_91:
        /* <DEDUP_REMOVED lines=9> */
.L_x_92:
        /* <DEDUP_REMOVED lines=9> */
.L_x_93:
        /* <DEDUP_REMOVED lines=9> */
.L_x_94:
        /* <DEDUP_REMOVED lines=9> */
.L_x_95:
[----:B------:R-:W1:Y:S01]  /*4ad0*/  SYNCS.PHASECHK.TRANS64.TRYWAIT P0, [R6+URZ], R5 ;  /* 0x00000005060075a7 */ /* 0x000e62000800017f */
[----:B------:R-:W-:-:S05]  /*4ae0*/  VIADD R0, R0, 0x1 ;  /* 0x0000000100007836 */ /* 0x000fca0000000000 */
[----:B------:R-:W-:-:S04]  /*4af0*/  ISETP.NE.AND P1, PT, R0, 0xc, PT ;  /* 0x0000000c0000780c */ /* 0x000fc80003f25270 */
[----:B------:R-:W-:Y:S02]  /*4b00*/  SEL R2, RZ, 0x1, P1 ;  /* 0x00000001ff027807 */ /* 0x000fe40000800000 */
[----:B------:R-:W-:Y:S02]  /*4b10*/  SEL R0, R0, RZ, P1 ;  /* 0x000000ff00007207 */ /* 0x000fe40000800000 */
[----:B------:R-:W-:Y:S01]  /*4b20*/  LOP3.LUT R2, R7, R2, RZ, 0x3c, !PT ;  /* 0x0000000207027212 */ /* 0x000fe200078e3cff */
[----:B-1----:R-:W-:Y:S06]  /*4b30*/  @!P0 BRA `(.L_x_75) ;  /* 0x0000000400988947 */ /* 0x002fec0003800000 */
.L_x_96:
[----:B------:R-:W-:Y:S01]  /*4b40*/  IMAD R3, R0, 0x8, R3 ;  /* 0x0000000800037824 */ /* 0x000fe200078e0203 */
[----:B------:R-:W-:-:S07]  /*4b50*/  SHF.L.U32 R0, R2, 0x1f, RZ ;  /* 0x0000001f02007819 */ /* 0x000fce00000006ff */
.L_x_76:
[----:B--2---:R2:W3:Y:S02]  /*4b60*/  SYNCS.PHASECHK.TRANS64.TRYWAIT P0, [R3+URZ], R0 ;  /* 0x00000000030075a7 */ /* 0x0044e4000800017f */
[----:B---3--:R-:W-:Y:S05]  /*4b70*/  @!P0 NANOSLEEP.SYNCS 0x989680 ;  /* 0x009896800000895d */ /* 0x008fea0003900000 */
[----:B------:R-:W3:Y:S02]  /*4b80*/  @!P0 SYNCS.PHASECHK.TRANS64 P0, [R3+URZ], R0 ;  /* 0x00000000030085a7 */ /* 0x000ee4000800007f */
[----:B---3--:R-:W-:Y:S05]  /*4b90*/  @!P0 BRA `(.L_x_76) ;  /* 0xfffffffc00f08947 */ /* 0x008fea000383ffff */
.L_x_63:
[----:B------:R-:W-:Y:S05]  /*4ba0*/  BSYNC B0 ;  /* 0x0000000000007941 */ /* 0x000fea0003800000 */
.L_x_62:
[----:B------:R-:W-:Y:S05]  /*4bb0*/  EXIT ;  /* 0x000000000000794d */ /* 0x000fea0003800000 */
.L_x_20:
[----:B0-----:R-:W-:-:S04]  /*4bc0*/  IMAD.U32 R3, RZ, RZ, UR45 ;  /* 0x0000002dff037e24 */ /* 0x001fc8000f8e00ff */
[----:B------:R0:W1:Y:S03]  /*4bd0*/  SYNCS.PHASECHK.TRANS64.TRYWAIT P0, [R3+URZ+-0x8], R0 ;  /* 0xfffff800030075a7 */ /* 0x000066000800017f */
[----:B-1----:R-:W-:Y:S05]  /*4be0*/  @!P0 NANOSLEEP.SYNCS 0x989680 ;  /* 0x009896800000895d */ /* 0x002fea0003900000 */
[----:B------:R-:W1:Y:S02]  /*4bf0*/  @!P0 SYNCS.PHASECHK.TRANS64 P0, [R3+URZ+-0x8], R0 ;  /* 0xfffff800030085a7 */ /* 0x000e64000800007f */
[----:B-1----:R-:W-:Y:S05]  /*4c00*/  @!P0 BRA `(.L_x_20) ;  /* 0xfffffffc00ec8947 */ /* 0x002fea000383ffff */
[----:B------:R-:W-:Y:S05]  /*4c10*/  BRA `(.L_x_77) ;  /* 0xffffffcc001c7947 */ /* 0x000fea000383ffff */
.L_x_25:
[----:B-1----:R1:W3:Y:S02]  /*4c20*/  SYNCS.PHASECHK.TRANS64.TRYWAIT P1, [R3+URZ], R0 ;  /* 0x00000000030075a7 */ /* 0x0022e4000802017f */
[----:B---3--:R-:W-:Y:S05]  /*4c30*/  @!P1 NANOSLEEP.SYNCS 0x989680 ;  /* 0x009896800000995d */ /* 0x008fea0003900000 */
[----:B------:R-:W3:Y:S02]  /*4c40*/  @!P1 SYNCS.PHASECHK.TRANS64 P1, [R3+URZ], R0 ;  /* 0x00000000030095a7 */ /* 0x000ee4000802007f */
[----:B---3--:R-:W-:Y:S05]  /*4c50*/  @!P1 BRA `(.L_x_25) ;  /* 0xfffffffc00f09947 */ /* 0x008fea000383ffff */
[----:B------:R-:W-:Y:S05]  /*4c60*/  BRA `(.L_x_24) ;  /* 0xffffffcc00807947 */ /* 0x000fea000383ffff */
.L_x_30:
[----:B-1----:R-:W-:-:S04]  /*4c70*/  IMAD.U32 R4, RZ, RZ, UR4 ;  /* 0x00000004ff047e24 */ /* 0x002fc8000f8e00ff */
[----:B------:R1:W3:Y:S03]  /*4c80*/  SYNCS.PHASECHK.TRANS64.TRYWAIT P1, [R4+URZ], R3 ;  /* 0x00000003040075a7 */ /* 0x0002e6000802017f */
[----:B---3--:R-:W-:Y:S05]  /*4c90*/  @!P1 NANOSLEEP.SYNCS 0x989680 ;  /* 0x009896800000995d */ /* 0x008fea0003900000 */
[----:B------:R-:W3:Y:S02]  /*4ca0*/  @!P1 SYNCS.PHASECHK.TRANS64 P1, [R4+URZ], R3 ;  /* 0x00000003040095a7 */ /* 0x000ee4000802007f */
[----:B---3--:R-:W-:Y:S05]  /*4cb0*/  @!P1 BRA `(.L_x_30) ;  /* 0xfffffffc00ec9947 */ /* 0x008fea000383ffff */
[----:B------:R-:W-:Y:S05]  /*4cc0*/  BRA `(.L_x_29) ;  /* 0xffffffd000a87947 */ /* 0x000fea000383ffff */
.L_x_36:
[----:B0-----:R-:W-:-:S04]  /*4cd0*/  IMAD.U32 R3, RZ, RZ, UR45 ;  /* 0x0000002dff037e24 */ /* 0x001fc8000f8e00ff */
[----:B------:R0:W1:Y:S03]  /*4ce0*/  SYNCS.PHASECHK.TRANS64.TRYWAIT P0, [R3+URZ+0x8], R0 ;  /* 0x00000800030075a7 */ /* 0x000066000800017f */
[----:B-1----:R-:W-:Y:S05]  /*4cf0*/  @!P0 NANOSLEEP.SYNCS 0x989680 ;  /* 0x009896800000895d */ /* 0x002fea0003900000 */
[----:B------:R-:W1:Y:S02]  /*4d00*/  @!P0 SYNCS.PHASECHK.TRANS64 P0, [R3+URZ+0x8], R0 ;  /* 0x00000800030085a7 */ /* 0x000e64000800007f */
[----:B-1----:R-:W-:Y:S05]  /*4d10*/  @!P0 BRA `(.L_x_36) ;  /* 0xfffffffc00ec8947 */ /* 0x002fea000383ffff */
[----:B------:R-:W-:Y:S05]  /*4d20*/  BRA `(.L_x_78) ;  /* 0xffffffd800647947 */ /* 0x000fea000383ffff */
.L_x_49:
[----:B------:R-:W-:Y:S01]  /*4d30*/  BSSY B1, `(.L_x_79) ;  /* 0x0000006000017945 */ /* 0x000fe20003800000 */
[----:B------:R-:W-:-:S07]  /*4d40*/  IMAD.MOV.U32 R15, RZ, RZ, -0x1 ;  /* 0xffffffffff0f7424 */ /* 0x000fce00078e00ff */
[----:B------:R-:W-:Y:S05]  /*4d50*/  WARPSYNC.COLLECTIVE R15, `(.L_x_80) ;  /* 0x000000000f0c7348 */ /* 0x000fea0003c00000 */
[----:B------:R-:W-:Y:S02]  /*4d60*/  ELECT P6, UR62, PT ;  /* 0x00000000003e782f */ /* 0x000fe400038c0000 */
[----:B------:R-:W-:Y:S01]  /*4d70*/  MOV R14, UR62 ;  /* 0x0000003e000e7c02 */ /* 0x000fe20008000f00 */
[----:B------:R-:W-:Y:S10]  /*4d80*/  ENDCOLLECTIVE ;  /* 0x000000000000791b */ /* 0x000ff40003800000 */
.L_x_80:
[----:B------:R-:W-:Y:S05]  /*4d90*/  BSYNC B1 ;  /* 0x0000000000017941 */ /* 0x000fea0003800000 */
.L_x_79:
[----:B------:R-:W-:Y:S05]  /*4da0*/  BRA `(.L_x_81) ;  /* 0xffffffe800ac7947 */ /* 0x000fea000383ffff */
.L_x_52:
[----:B0-----:R0:W1:Y:S02]  /*4db0*/  SYNCS.PHASECHK.TRANS64.TRYWAIT P1, [R14+URZ+0x60], R5 ;  /* 0x000060050e0075a7 */ /* 0x001064000802017f */
[----:B-1----:R-:W-:Y:S05]  /*4dc0*/  @!P1 NANOSLEEP.SYNCS 0x989680 ;  /* 0x009896800000995d */ /* 0x002fea0003900000 */
[----:B------:R-:W1:Y:S02]  /*4dd0*/  @!P1 SYNCS.PHASECHK.TRANS64 P1, [R14+URZ+0x60], R5 ;  /* 0x000060050e0095a7 */ /* 0x000e64000802007f */
[----:B-1----:R-:W-:Y:S05]  /*4de0*/  @!P1 BRA `(.L_x_52) ;  /* 0xfffffffc00f09947 */ /* 0x002fea000383ffff */
[----:B------:R-:W-:Y:S05]  /*4df0*/  BRA `(.L_x_82) ;  /* 0xffffffe800e07947 */ /* 0x000fea000383ffff */
.L_x_61:
[----:B------:R-:W-:Y:S01]  /*4e00*/  BSSY B0, `(.L_x_83) ;  /* 0x0000006000007945 */ /* 0x000fe20003800000 */
[----:B------:R-:W-:-:S07]  /*4e10*/  IMAD.MOV.U32 R15, RZ, RZ, -0x1 ;  /* 0xffffffffff0f7424 */ /* 0x000fce00078e00ff */
[----:B------:R-:W-:Y:S05]  /*4e20*/  WARPSYNC.COLLECTIVE R15, `(.L_x_84) ;  /* 0x000000000f0c7348 */ /* 0x000fea0003c00000 */
[----:B------:R-:W-:Y:S02]  /*4e30*/  ELECT P6, UR62, PT ;  /* 0x00000000003e782f */ /* 0x000fe400038c0000 */
[----:B------:R-:W-:Y:S01]  /*4e40*/  MOV R14, UR62 ;  /* 0x0000003e000e7c02 */ /* 0x000fe20008000f00 */
[----:B------:R-:W-:Y:S10]  /*4e50*/  ENDCOLLECTIVE ;  /* 0x000000000000791b */ /* 0x000ff40003800000 */
.L_x_84:
[----:B------:R-:W-:Y:S05]  /*4e60*/  BSYNC B0 ;  /* 0x0000000000007941 */ /* 0x000fea0003800000 */
.L_x_83:
[----:B------:R-:W-:Y:S05]  /*4e70*/  BRA `(.L_x_85) ;  /* 0xfffffff4007c7947 */ /* 0x000fea000383ffff */
.L_x_65:
[----:B0-----:R0:W1:Y:S02]  /*4e80*/  SYNCS.PHASECHK.TRANS64.TRYWAIT P0, [R7+URZ], R2 ;  /* 0x00000002070075a7 */ /* 0x001064000800017f */
[----:B-1----:R-:W-:Y:S05]  /*4e90*/  @!P0 NANOSLEEP.SYNCS 0x989680 ;  /* 0x009896800000895d */ /* 0x002fea0003900000 */
[----:B------:R-:W1:Y:S02]  /*4ea0*/  @!P0 SYNCS.PHASECHK.TRANS64 P0, [R7+URZ], R2 ;  /* 0x00000002070085a7 */ /* 0x000e64000800007f */
[----:B-1----:R-:W-:Y:S05]  /*4eb0*/  @!P0 BRA `(.L_x_65) ;  /* 0xfffffffc00f08947 */ /* 0x002fea000383ffff */
[----:B------:R-:W-:Y:S05]  /*4ec0*/  BRA `(.L_x_86) ;  /* 0xfffffff400bc7947 */ /* 0x000fea000383ffff */
.L_x_66:
[----:B0-----:R0:W1:Y:S02]  /*4ed0*/  SYNCS.PHASECHK.TRANS64.TRYWAIT P0, [R9+URZ], R4 ;  /* 0x00000004090075a7 */ /* 0x001064000800017f */
[----:B-1----:R-:W-:Y:S05]  /*4ee0*/  @!P0 NANOSLEEP.SYNCS 0x989680 ;  /* 0x009896800000895d */ /* 0x002fea0003900000 */
[----:B------:R-:W1:Y:S02]  /*4ef0*/  @!P0 SYNCS.PHASECHK.TRANS64 P0, [R9+URZ], R4 ;  /* 0x00000004090085a7 */ /* 0x000e64000800007f */
[----:B-1----:R-:W-:Y:S05]  /*4f00*/  @!P0 BRA `(.L_x_66) ;  /* 0xfffffffc00f08947 */ /* 0x002fea000383ffff */
[----:B------:R-:W-:Y:S05]  /*4f10*/  BRA `(.L_x_87) ;  /* 0xfffffff400cc7947 */ /* 0x000fea000383ffff */
.L_x_67:
[----:B0-----:R0:W1:Y:S02]  /*4f20*/  SYNCS.PHASECHK.TRANS64.TRYWAIT P0, [R6+URZ], R5 ;  /* 0x00000005060075a7 */ /* 0x001064000800017f */
[----:B-1----:R-:W-:Y:S05]  /*4f30*/  @!P0 NANOSLEEP.SYNCS 0x989680 ;  /* 0x009896800000895d */ /* 0x002fea0003900000 */
[----:B------:R-:W1:Y:S02]  /*4f40*/  @!P0 SYNCS.PHASECHK.TRANS64 P0, [R6+URZ], R5 ;  /* 0x00000005060085a7 */ /* 0x000e64000800007f */
[----:B-1----:R-:W-:Y:S05]  /*4f50*/  @!P0 BRA `(.L_x_67) ;  /* 0xfffffffc00f08947 */ /* 0x002fea000383ffff */
[----:B------:R-:W-:Y:S05]  /*4f60*/  BRA `(.L_x_88) ;  /* 0xfffffff400dc7947 */ /* 0x000fea000383ffff */
.L_x_68:
[----:B0-----:R0:W1:Y:S02]  /*4f70*/  SYNCS.PHASECHK.TRANS64.TRYWAIT P0, [R9+URZ], R4 ;  /* 0x00000004090075a7 */ /* 0x001064000800017f */
[----:B-1----:R-:W-:Y:S05]  /*4f80*/  @!P0 NANOSLEEP.SYNCS 0x989680 ;  /* 0x009896800000895d */ /* 0x002fea0003900000 */
[----:B------:R-:W1:Y:S02]  /*4f90*/  @!P0 SYNCS.PHASECHK.TRANS64 P0, [R9+URZ], R4 ;  /* 0x00000004090085a7 */ /* 0x000e64000800007f */
[----:B-1----:R-:W-:Y:S05]  /*4fa0*/  @!P0 BRA `(.L_x_68) ;  /* 0xfffffffc00f08947 */ /* 0x002fea000383ffff */
[----:B------:R-:W-:Y:S05]  /*4fb0*/  BRA `(.L_x_89) ;  /* 0xfffffff400ec7947 */ /* 0x000fea000383ffff */
.L_x_69:
[----:B0-----:R0:W1:Y:S02]  /*4fc0*/  SYNCS.PHASECHK.TRANS64.TRYWAIT P0, [R6+URZ], R5 ;  /* 0x00000005060075a7 */ /* 0x001064000800017f */
[----:B-1----:R-:W-:Y:S05]  /*4fd0*/  @!P0 NANOSLEEP.SYNCS 0x989680 ;  /* 0x009896800000895d */ /* 0x002fea0003900000 */
[----:B------:R-:W1:Y:S02]  /*4fe0*/  @!P0 SYNCS.PHASECHK.TRANS64 P0, [R6+URZ], R5 ;  /* 0x00000005060085a7 */ /* 0x000e64000800007f */
[----:B-1----:R-:W-:Y:S05]  /*4ff0*/  @!P0 BRA `(.L_x_69) ;  /* 0xfffffffc00f08947 */ /* 0x002fea000383ffff */
[----:B------:R-:W-:Y:S05]  /*5000*/  BRA `(.L_x_90) ;  /* 0xfffffff400fc7947 */ /* 0x000fea000383ffff */
.L_x_70:
[----:B0-----:R0:W1:Y:S02]  /*5010*/  SYNCS.PHASECHK.TRANS64.TRYWAIT P0, [R9+URZ], R4 ;  /* 0x00000004090075a7 */ /* 0x001064000800017f */
[----:B-1----:R-:W-:Y:S05]  /*5020*/  @!P0 NANOSLEEP.SYNCS 0x989680 ;  /* 0x009896800000895d */ /* 0x002fea0003900000 */
[----:B------:R-:W1:Y:S02]  /*5030*/  @!P0 SYNCS.PHASECHK.TRANS64 P0, [R9+URZ], R4 ;  /* 0x00000004090085a7 */ /* 0x000e64000800007f */
[----:B-1----:R-:W-:Y:S05]  /*5040*/  @!P0 BRA `(.L_x_70) ;  /* 0xfffffffc00f08947 */ /* 0x002fea000383ffff */
[----:B------:R-:W-:Y:S05]  /*5050*/  BRA `(.L_x_91) ;  /* 0xfffffff8000c7947 */ /* 0x000fea000383ffff */
.L_x_71:
[----:B0-----:R0:W1:Y:S02]  /*5060*/  SYNCS.PHASECHK.TRANS64.TRYWAIT P0, [R6+URZ], R5 ;  /* 0x00000005060075a7 */ /* 0x001064000800017f */
[----:B-1----:R-:W-:Y:S05]  /*5070*/  @!P0 NANOSLEEP.SYNCS 0x989680 ;  /* 0x009896800000895d */ /* 0x002fea0003900000 */
[----:B------:R-:W1:Y:S02]  /*5080*/  @!P0 SYNCS.PHASECHK.TRANS64 P0, [R6+URZ], R5 ;  /* 0x00000005060085a7 */ /* 0x000e64000800007f */
[----:B-1----:R-:W-:Y:S05]  /*5090*/  @!P0 BRA `(.L_x_71) ;  /* 0xfffffffc00f08947 */ /* 0x002fea000383ffff */
[----:B------:R-:W-:Y:S05]  /*50a0*/  BRA `(.L_x_92) ;  /* 0xfffffff8001c7947 */ /* 0x000fea000383ffff */
.L_x_72:
[----:B0-----:R0:W1:Y:S02]  /*50b0*/  SYNCS.PHASECHK.TRANS64.TRYWAIT P0, [R9+URZ], R4 ;  /* 0x00000004090075a7 */ /* 0x001064000800017f */
[----:B-1----:R-:W-:Y:S05]  /*50c0*/  @!P0 NANOSLEEP.SYNCS 0x989680 ;  /* 0x009896800000895d */ /* 0x002fea0003900000 */
[----:B------:R-:W1:Y:S02]  /*50d0*/  @!P0 SYNCS.PHASECHK.TRANS64 P0, [R9+URZ], R4 ;  /* 0x00000004090085a7 */ /* 0x000e64000800007f */
[----:B-1----:R-:W-:Y:S05]  /*50e0*/  @!P0 BRA `(.L_x_72) ;  /* 0xfffffffc00f08947 */ /* 0x002fea000383ffff */
[----:B------:R-:W-:Y:S05]  /*50f0*/  BRA `(.L_x_93) ;  /* 0xfffffff8002c7947 */ /* 0x000fea000383ffff */
.L_x_73:
[----:B0-----:R0:W1:Y:S02]  /*5100*/  SYNCS.PHASECHK.TRANS64.TRYWAIT P0, [R6+URZ], R5 ;  /* 0x00000005060075a7 */ /* 0x001064000800017f */
[----:B-1----:R-:W-:Y:S05]  /*5110*/  @!P0 NANOSLEEP.SYNCS 0x989680 ;  /* 0x009896800000895d */ /* 0x002fea0003900000 */
[----:B------:R-:W1:Y:S02]  /*5120*/  @!P0 SYNCS.PHASECHK.TRANS64 P0, [R6+URZ], R5 ;  /* 0x00000005060085a7 */ /* 0x000e64000800007f */
[----:B-1----:R-:W-:Y:S05]  /*5130*/  @!P0 BRA `(.L_x_73) ;  /* 0xfffffffc00f08947 */ /* 0x002fea000383ffff */
[----:B------:R-:W-:Y:S05]  /*5140*/  BRA `(.L_x_94) ;  /* 0xfffffff8003c7947 */ /* 0x000fea000383ffff */
.L_x_74:
[----:B0-----:R0:W1:Y:S02]  /*5150*/  SYNCS.PHASECHK.TRANS64.TRYWAIT P0, [R9+URZ], R4 ;  /* 0x00000004090075a7 */ /* 0x001064000800017f */
[----:B-1----:R-:W-:Y:S05]  /*5160*/  @!P0 NANOSLEEP.SYNCS 0x989680 ;  /* 0x009896800000895d */ /* 0x002fea0003900000 */
[----:B------:R-:W1:Y:S02]  /*5170*/  @!P0 SYNCS.PHASECHK.TRANS64 P0, [R9+URZ], R4 ;  /* 0x00000004090085a7 */ /* 0x000e64000800007f */
[----:B-1----:R-:W-:Y:S05]  /*5180*/  @!P0 BRA `(.L_x_74) ;  /* 0xfffffffc00f08947 */ /* 0x002fea000383ffff */
[----:B------:R-:W-:Y:S05]  /*5190*/  BRA `(.L_x_95) ;  /* 0xfffffff8004c7947 */ /* 0x000fea000383ffff */
.L_x_75:
[----:B-1----:R1:W2:Y:S02]  /*51a0*/  SYNCS.PHASECHK.TRANS64.TRYWAIT P0, [R6+URZ], R5 ;  /* 0x00000005060075a7 */ /* 0x0022a4000800017f */
[----:B--2---:R-:W-:Y:S05]  /*51b0*/  @!P0 NANOSLEEP.SYNCS 0x989680 ;  /* 0x009896800000895d */ /* 0x004fea0003900000 */
[----:B------:R-:W2:Y:S02]  /*51c0*/  @!P0 SYNCS.PHASECHK.TRANS64 P0, [R6+URZ], R5 ;  /* 0x00000005060085a7 */ /* 0x000ea4000800007f */
[----:B--2---:R-:W-:Y:S05]  /*51d0*/  @!P0 BRA `(.L_x_75) ;  /* 0xfffffffc00f08947 */ /* 0x004fea000383ffff */
[----:B------:R-:W-:Y:S05]  /*51e0*/  BRA `(.L_x_96) ;  /* 0xfffffff800547947 */ /* 0x000fea000383ffff */
.L_x_97:
[----:B------:R-:W-:-:S00]  /*51f0*/  BRA `(.L_x_97) ;  /* 0xfffffffc00fc7947 */ /* 0x000fc0000383ffff */
[----:B------:R-:W-:-:S00]  /*5200*/  NOP ;  /* 0x0000000000007918 */ /* 0x000fc00000000000 */
[----:B------:R-:W-:-:S00]  /*5210*/  NOP ;  /* 0x0000000000007918 */ /* 0x000fc00000000000 */
[----:B------:R-:W-:-:S00]  /*5220*/  NOP ;  /* 0x0000000000007918 */ /* 0x000fc00000000000 */
[----:B------:R-:W-:-:S00]  /*5230*/  NOP ;  /* 0x0000000000007918 */ /* 0x000fc00000000000 */
[----:B------:R-:W-:-:S00]  /*5240*/  NOP ;  /* 0x0000000000007918 */ /* 0x000fc00000000000 */
[----:B------:R-:W-:-:S00]  /*5250*/  NOP ;  /* 0x0000000000007918 */ /* 0x000fc00000000000 */
[----:B------:R-:W-:-:S00]  /*5260*/  NOP ;  /* 0x0000000000007918 */ /* 0x000fc00000000000 */
[----:B------:R-:W-:-:S00]  /*5270*/  NOP ;  /* 0x0000000000007918 */ /* 0x000fc00000000000 */
.L_x_98:


//--------------------- .nv.global.init           --------------------------
	.section	.nv.global.init,"aw",@progbits
.nv.global.init:
	.type		$str$22,@object
	.size		$str$22,($str$23 - $str$22)
$str$22:
        /*0000*/ 	.byte	0x6b, 0x5f, 0x74, 0x69, 0x6c, 0x65, 0x5f, 0x63, 0x6f, 0x75, 0x6e, 0x74, 0x20, 0x3e, 0x3d, 0x20
        /*0010*/ 	.byte	0x31, 0x00
	.type		$str$23,@object
	.size		$str$23,(__unnamed_1 - $str$23)
$str$23:
        /*0012*/ 	.byte	0x2f, 0x74, 0x6d, 0x70, 0x2f, 0x63, 0x75, 0x74, 0x6c, 0x61, 0x73, 0x73, 0x5f, 0x73, 0x77, 0x65
        /*0022*/ 	.byte	0x65, 0x70, 0x5f, 0x73, 0x72, 0x63, 0x2f, 0x69, 0x6e, 0x63, 0x6c, 0x75, 0x64, 0x65, 0x2f, 0x63
        /*0032*/ 	.byte	0x75, 0x74, 0x6c, 0x61, 0x73, 0x73, 0x2f, 0x67, 0x65, 0x6d, 0x6d, 0x2f, 0x63, 0x6f, 0x6c, 0x6c
        /*0042*/ 	.byte	0x65, 0x63, 0x74, 0x69, 0x76, 0x65, 0x2f, 0x73, 0x6d, 0x39, 0x30, 0x5f, 0x6d, 0x6d, 0x61, 0x5f
        /*0052*/ 	.byte	0x74, 0x6d, 0x61, 0x5f, 0x67, 0x6d, 0x6d, 0x61, 0x5f, 0x73, 0x73, 0x5f, 0x77, 0x61, 0x72, 0x70
        /*0062*/ 	.byte	0x73, 0x70, 0x65, 0x63, 0x69, 0x61, 0x6c, 0x69, 0x7a, 0x65, 0x64, 0x2e, 0x68, 0x70, 0x70, 0x00
	.type		__unnamed_1,@object
	.size		__unnamed_1,(.L_0 - __unnamed_1)
__unnamed_1:
        /*0072*/ 	.byte	0x76, 0x6f, 0x69, 0x64, 0x20, 0x63, 0x75, 0x74, 0x6c, 0x61, 0x73, 0x73, 0x3a, 0x3a, 0x67, 0x65
        /* <DEDUP_REMOVED lines=179> */
        /*0bb2*/ 	.byte	0x65, 0x3a, 0x3a, 0x69, 0x64, 0x65, 0x6e, 0x74, 0x69, 0x74, 0x79, 0x5d, 0x00
.L_0:


//--------------------- .nv.shared._ZN7cutlass13device_kernelINS_4gemm6kernel13GemmUniversalIN4cute5tupleIJiiiiEEENS1_10collective13CollectiveMmaINS1_34MainloopSm90TmaGmmaWarpSpecializedILi12ENS5_IJNS4_1CILi2EEENSA_ILi1EEESC_EEENS1_32KernelTmaWarpSpecializedPingpongEEENS5_IJNSA_ILi64EEENSA_ILi8EEENSA_ILi128EEEEEENS_6half_tENS5_IJlSC_lEEESK_SL_NS4_8TiledMMAINS4_8MMA_AtomIJNS4_4SM904GMMA24MMA_64x8x16_F32F16F16_SSILNSP_5MajorE0ELSR_0ELNSP_7ScaleInE1ELSS_1EEEEEENS4_6LayoutINS5_IJSC_SC_SC_EEENS5_IJNSA_ILi0EEESX_SX_EEEEENS5_IJNS4_10UnderscoreES10_S10_EEEEENS4_13SM90_TMA_LOADENS4_14ComposedLayoutINS4_7SwizzleILi3ELi4ELi3EEENS4_18smem_ptr_flag_bitsILi16EEENSV_INS5_IJSH_SG_EEENS5_IJSG_SC_EEEEEEEvNS4_8identityENS4_23SM90_TMA_LOAD_MULTICASTES1C_vS1D_EENS_8epilogue10collective6detail29Sm90TmaWarpSpecializedAdapterINS1H_15DefaultEpilogueISK_SL_SL_NS1G_6thread17LinearCombinationISK_Li1EffLNS1L_9ScaleType4KindE0ELNS_15FloatRoundStyleE2ESK_EENS1_15EpilogueDefaultEEEEEvvEEEEvNT_6ParamsE --------------------------
	.section	.nv.shared._ZN7cutlass13device_kernelINS_4gemm6kernel13GemmUniversalIN4cute5tupleIJiiiiEEENS1_10collective13CollectiveMmaINS1_34MainloopSm90TmaGmmaWarpSpecializedILi12ENS5_IJNS4_1CILi2EEENSA_ILi1EEESC_EEENS1_32KernelTmaWarpSpecializedPingpongEEENS5_IJNSA_ILi64EEENSA_ILi8EEENSA_ILi128EEEEEENS_6half_tENS5_IJlSC_lEEESK_SL_NS4_8TiledMMAINS4_8MMA_AtomIJNS4_4SM904GMMA24MMA_64x8x16_F32F16F16_SSILNSP_5MajorE0ELSR_0ELNSP_7ScaleInE1ELSS_1EEEEEENS4_6LayoutINS5_IJSC_SC_SC_EEENS5_IJNSA_ILi0EEESX_SX_EEEEENS5_IJNS4_10UnderscoreES10_S10_EEEEENS4_13SM90_TMA_LOADENS4_14ComposedLayoutINS4_7SwizzleILi3ELi4ELi3EEENS4_18smem_ptr_flag_bitsILi16EEENSV_INS5_IJSH_SG_EEENS5_IJSG_SC_EEEEEEEvNS4_8identityENS4_23SM90_TMA_LOAD_MULTICASTES1C_vS1D_EENS_8epilogue10collective6detail29Sm90TmaWarpSpecializedAdapterINS1H_15DefaultEpilogueISK_SL_SL_NS1G_6thread17LinearCombinationISK_Li1EffLNS1L_9ScaleType4KindE0ELNS_15FloatRoundStyleE2ESK_EENS1_15EpilogueDefaultEEEEEvvEEEEvNT_6ParamsE,"aw",@nobits
	.sectionflags	@""
	.align	16
	.zero		1024


//--------------------- .nv.shared.reserved.0     --------------------------
	.section	.nv.shared.reserved.0,"aw",@nobits
	.weak		__nv_reservedSMEM_offset_0_alias
	.size		__nv_reservedSMEM_offset_0_alias, 0, 0
	.other		__nv_reservedSMEM_offset_0_alias,@"STO_CUDA_RESERVED_SHARED STV_DEFAULT"
__nv_reservedSMEM_offset_0_alias:
	.zero		0


//--------------------- .nv.global                --------------------------
	.section	.nv.global,"aw",@nobits
.nv.global:
	.type		_ZN40_INTERNAL_100242a3_4_k_cu_1e7e528a_145724cute1_E,@object
	.size		_ZN40_INTERNAL_100242a3_4_k_cu_1e7e528a_145724cute1_E,(_ZN40_INTERNAL_100242a3_4_k_cu_1e7e528a_145724cuda3std3__45__cpo6cbeginE - _ZN40_INTERNAL_100242a3_4_k_cu_1e7e528a_145724cute1_E)
_ZN40_INTERNAL_100242a3_4_k_cu_1e7e528a_145724cute1_E:
	.zero		1
	.type		_ZN40_INTERNAL_100242a3_4_k_cu_1e7e528a_145724cuda3std3__45__cpo6cbeginE,@object
	.size		_ZN40_INTERNAL_100242a3_4_k_cu_1e7e528a_145724cuda3std3__45__cpo6cbeginE,(_ZN40_INTERNAL_100242a3_4_k_cu_1e7e528a_145724cuda3std3__48in_placeE - _ZN40_INTERNAL_100242a3_4_k_cu_1e7e528a_145724cuda3std3__45__cpo6cbeginE)
_ZN40_INTERNAL_100242a3_4_k_cu_1e7e528a_145724cuda3std3__45__cpo6cbeginE:
	.zero		1
	.type		_ZN40_INTERNAL_100242a3_4_k_cu_1e7e528a_145724cuda3std3__48in_placeE,@object
	.size		_ZN40_INTERNAL_100242a3_4_k_cu_1e7e528a_145724cuda3std3__48in_placeE,(_ZN40_INTERNAL_100242a3_4_k_cu_1e7e528a_145724cuda3std6ranges3__45__cpo9iter_moveE - _ZN40_INTERNAL_100242a3_4_k_cu_1e7e528a_145724cuda3std3__48in_placeE)
_ZN40_INTERNAL_100242a3_4_k_cu_1e7e528a_145724cuda3std3__48in_placeE:
	.zero		1
	.type		_ZN40_INTERNAL_100242a3_4_k_cu_1e7e528a_145724cuda3std6ranges3__45__cpo9iter_moveE,@object
	.size		_ZN40_INTERNAL_100242a3_4_k_cu_1e7e528a_145724cuda3std6ranges3__45__cpo9iter_moveE,(_ZN40_INTERNAL_100242a3_4_k_cu_1e7e528a_145724cuda3std3__45__cpo5beginE - _ZN40_INTERNAL_100242a3_4_k_cu_1e7e528a_145724cuda3std6ranges3__45__cpo9iter_moveE)
_ZN40_INTERNAL_100242a3_4_k_cu_1e7e528a_145724cuda3std6ranges3__45__cpo9iter_moveE:
	.zero		1
	.type		_ZN40_INTERNAL_100242a3_4_k_cu_1e7e528a_145724cuda3std3__45__cpo5beginE,@object
	.size		_ZN40_INTERNAL_100242a3_4_k_cu_1e7e528a_145724cuda3std3__45__cpo5beginE,(_ZN40_INTERNAL_100242a3_4_k_cu_1e7e528a_145724cuda3std3__442_GLOBAL__N__100242a3_4_k_cu_1e7e528a_145726ignoreE - _ZN40_INTERNAL_100242a3_4_k_cu_1e7e528a_145724cuda3std3__45__cpo5beginE)
_ZN40_INTERNAL_100242a3_4_k_cu_1e7e528a_145724cuda3std3__45__cpo5beginE:
	.zero		1
	.type		_ZN40_INTERNAL_100242a3_4_k_cu_1e7e528a_145724cuda3std3__442_GLOBAL__N__100242a3_4_k_cu_1e7e528a_145726ignoreE,@object
	.size		_ZN40_INTERNAL_100242a3_4_k_cu_1e7e528a_145724cuda3std3__442_GLOBAL__N__100242a3_4_k_cu_1e7e528a_145726ignoreE,(_ZN40_INTERNAL_100242a3_4_k_cu_1e7e528a_145724cute7productE - _ZN40_INTERNAL_100242a3_4_k_cu_1e7e528a_145724cuda3std3__442_GLOBAL__N__100242a3_4_k_cu_1e7e528a_145726ignoreE)
_ZN40_INTERNAL_100242a3_4_k_cu_1e7e528a_145724cuda3std3__442_GLOBAL__N__100242a3_4_k_cu_1e7e528a_145726ignoreE:
	.zero		1
	.type		_ZN40_INTERNAL_100242a3_4_k_cu_1e7e528a_145724cute7productE,@object
	.size		_ZN40_INTERNAL_100242a3_4_k_cu_1e7e528a_145724cute7productE,(_ZN40_INTERNAL_100242a3_4_k_cu_1e7e528a_145724cuda3std3__45__cpo3endE - _ZN40_INTERNAL_100242a3_4_k_cu_1e7e528a_145724cute7productE)
_ZN40_INTERNAL_100242a3_4_k_cu_1e7e528a_145724cute7productE:
	.zero		1
	.type		_ZN40_INTERNAL_100242a3_4_k_cu_1e7e528a_145724cuda3std3__45__cpo3endE,@object
	.size		_ZN40_INTERNAL_100242a3_4_k_cu_1e7e528a_145724cuda3std3__45__cpo3endE,(_ZN40_INTERNAL_100242a3_4_k_cu_1e7e528a_145724cuda3std3__419piecewise_constructE - _ZN40_INTERNAL_100242a3_4_k_cu_1e7e528a_145724cuda3std3__45__cpo3endE)
_ZN40_INTERNAL_100242a3_4_k_cu_1e7e528a_145724cuda3std3__45__cpo3endE:
	.zero		1
	.type		_ZN40_INTERNAL_100242a3_4_k_cu_1e7e528a_145724cuda3std3__419piecewise_constructE,@object
	.size		_ZN40_INTERNAL_100242a3_4_k_cu_1e7e528a_145724cuda3std3__419piecewise_constructE,(_ZN40_INTERNAL_100242a3_4_k_cu_1e7e528a_145724cuda3std3__45__cpo4cendE - _ZN40_INTERNAL_100242a3_4_k_cu_1e7e528a_145724cuda3std3__419piecewise_constructE)
_ZN40_INTERNAL_100242a3_4_k_cu_1e7e528a_145724cuda3std3__419piecewise_constructE:
	.zero		1
	.type		_ZN40_INTERNAL_100242a3_4_k_cu_1e7e528a_145724cuda3std3__45__cpo4cendE,@object
	.size		_ZN40_INTERNAL_100242a3_4_k_cu_1e7e528a_145724cuda3std3__45__cpo4cendE,(_ZN40_INTERNAL_100242a3_4_k_cu_1e7e528a_145724cuda3std6ranges3__45__cpo4swapE - _ZN40_INTERNAL_100242a3_4_k_cu_1e7e528a_145724cuda3std3__45__cpo4cendE)
_ZN40_INTERNAL_100242a3_4_k_cu_1e7e528a_145724cuda3std3__45__cpo4cendE:
	.zero		1
	.type		_ZN40_INTERNAL_100242a3_4_k_cu_1e7e528a_145724cuda3std6ranges3__45__cpo4swapE,@object
	.size		_ZN40_INTERNAL_100242a3_4_k_cu_1e7e528a_145724cuda3std6ranges3__45__cpo4swapE,(.L_8 - _ZN40_INTERNAL_100242a3_4_k_cu_1e7e528a_145724cuda3std6ranges3__45__cpo4swapE)
_ZN40_INTERNAL_100242a3_4_k_cu_1e7e528a_145724cuda3std6ranges3__45__cpo4swapE:
	.zero		1
.L_8:


//--------------------- .nv.constant0._ZN7cutlass13device_kernelINS_4gemm6kernel13GemmUniversalIN4cute5tupleIJiiiiEEENS1_10collective13CollectiveMmaINS1_34MainloopSm90TmaGmmaWarpSpecializedILi12ENS5_IJNS4_1CILi2EEENSA_ILi1EEESC_EEENS1_32KernelTmaWarpSpecializedPingpongEEENS5_IJNSA_ILi64EEENSA_ILi8EEENSA_ILi128EEEEEENS_6half_tENS5_IJlSC_lEEESK_SL_NS4_8TiledMMAINS4_8MMA_AtomIJNS4_4SM904GMMA24MMA_64x8x16_F32F16F16_SSILNSP_5MajorE0ELSR_0ELNSP_7ScaleInE1ELSS_1EEEEEENS4_6LayoutINS5_IJSC_SC_SC_EEENS5_IJNSA_ILi0EEESX_SX_EEEEENS5_IJNS4_10UnderscoreES10_S10_EEEEENS4_13SM90_TMA_LOADENS4_14ComposedLayoutINS4_7SwizzleILi3ELi4ELi3EEENS4_18smem_ptr_flag_bitsILi16EEENSV_INS5_IJSH_SG_EEENS5_IJSG_SC_EEEEEEEvNS4_8identityENS4_23SM90_TMA_LOAD_MULTICASTES1C_vS1D_EENS_8epilogue10collective6detail29Sm90TmaWarpSpecializedAdapterINS1H_15DefaultEpilogueISK_SL_SL_NS1G_6thread17LinearCombinationISK_Li1EffLNS1L_9ScaleType4KindE0ELNS_15FloatRoundStyleE2ESK_EENS1_15EpilogueDefaultEEEEEvvEEEEvNT_6ParamsE --------------------------
	.section	.nv.constant0._ZN7cutlass13device_kernelINS_4gemm6kernel13GemmUniversalIN4cute5tupleIJiiiiEEENS1_10collective13CollectiveMmaINS1_34MainloopSm90TmaGmmaWarpSpecializedILi12ENS5_IJNS4_1CILi2EEENSA_ILi1EEESC_EEENS1_32KernelTmaWarpSpecializedPingpongEEENS5_IJNSA_ILi64EEENSA_ILi8EEENSA_ILi128EEEEEENS_6half_tENS5_IJlSC_lEEESK_SL_NS4_8TiledMMAINS4_8MMA_AtomIJNS4_4SM904GMMA24MMA_64x8x16_F32F16F16_SSILNSP_5MajorE0ELSR_0ELNSP_7ScaleInE1ELSS_1EEEEEENS4_6LayoutINS5_IJSC_SC_SC_EEENS5_IJNSA_ILi0EEESX_SX_EEEEENS5_IJNS4_10UnderscoreES10_S10_EEEEENS4_13SM90_TMA_LOADENS4_14ComposedLayoutINS4_7SwizzleILi3ELi4ELi3EEENS4_18smem_ptr_flag_bitsILi16EEENSV_INS5_IJSH_SG_EEENS5_IJSG_SC_EEEEEEEvNS4_8identityENS4_23SM90_TMA_LOAD_MULTICASTES1C_vS1D_EENS_8epilogue10collective6detail29Sm90TmaWarpSpecializedAdapterINS1H_15DefaultEpilogueISK_SL_SL_NS1G_6thread17LinearCombinationISK_Li1EffLNS1L_9ScaleType4KindE0ELNS_15FloatRoundStyleE2ESK_EENS1_15EpilogueDefaultEEEEEvvEEEEvNT_6ParamsE,"a",@progbits
	.sectionflags	@""
	.align	4
.nv.constant0._ZN7cutlass13device_kernelINS_4gemm6kernel13GemmUniversalIN4cute5tupleIJiiiiEEENS1_10collective13CollectiveMmaINS1_34MainloopSm90TmaGmmaWarpSpecializedILi12ENS5_IJNS4_1CILi2EEENSA_ILi1EEESC_EEENS1_32KernelTmaWarpSpecializedPingpongEEENS5_IJNSA_ILi64EEENSA_ILi8EEENSA_ILi128EEEEEENS_6half_tENS5_IJlSC_lEEESK_SL_NS4_8TiledMMAINS4_8MMA_AtomIJNS4_4SM904GMMA24MMA_64x8x16_F32F16F16_SSILNSP_5MajorE0ELSR_0ELNSP_7ScaleInE1ELSS_1EEEEEENS4_6LayoutINS5_IJSC_SC_SC_EEENS5_IJNSA_ILi0EEESX_SX_EEEEENS5_IJNS4_10UnderscoreES10_S10_EEEEENS4_13SM90_TMA_LOADENS4_14ComposedLayoutINS4_7SwizzleILi3ELi4ELi3EEENS4_18smem_ptr_flag_bitsILi16EEENSV_INS5_IJSH_SG_EEENS5_IJSG_SC_EEEEEEEvNS4_8identityENS4_23SM90_TMA_LOAD_MULTICASTES1C_vS1D_EENS_8epilogue10collective6detail29Sm90TmaWarpSpecializedAdapterINS1H_15DefaultEpilogueISK_SL_SL_NS1G_6thread17LinearCombinationISK_Li1EffLNS1L_9ScaleType4KindE0ELNS_15FloatRoundStyleE2ESK_EENS1_15EpilogueDefaultEEEEEvvEEEEvNT_6ParamsE:
	.zero		1664


//--------------------- SYMBOLS --------------------------

	.type		.nv.reservedSmem.offset0,@object
	.size		.nv.reservedSmem.offset0,0x4
	.type		__assertfail,@function
